	.headerflags	@"EF_CUDA_TEXMODE_UNIFIED EF_CUDA_64BIT_ADDRESS EF_CUDA_ACCELERATORS EF_CUDA_SM90 EF_CUDA_VIRTUAL_SM(EF_CUDA_SM90)"
	.elftype	@"ET_EXEC"


//--------------------- .nv.info                  --------------------------
	.section	.nv.info,"",@"SHT_CUDA_INFO"
	.align	4


	//----- nvinfo : EIATTR_REGCOUNT
	.align		4
        /*0000*/ 	.byte	0x04, 0x2f
        /*0002*/ 	.short	(.L_1 - .L_0)
	.align		4
.L_0:
        /*0004*/ 	.word	index@(triton_poi_fused_avg_pool2d_convolution_52)
        /*0008*/ 	.word	0x00000030


	//----- nvinfo : EIATTR_MIN_STACK_SIZE
	.align		4
.L_1:
        /*000c*/ 	.byte	0x04, 0x12
        /*000e*/ 	.short	(.L_3 - .L_2)
	.align		4
.L_2:
        /*0010*/ 	.word	index@(triton_poi_fused_avg_pool2d_convolution_52)
        /*0014*/ 	.word	0x00000000


	//----- nvinfo : EIATTR_FRAME_SIZE
	.align		4
.L_3:
        /*0018*/ 	.byte	0x04, 0x11
        /*001a*/ 	.short	(.L_5 - .L_4)
	.align		4
.L_4:
        /*001c*/ 	.word	index@(triton_poi_fused_avg_pool2d_convolution_52)
        /*0020*/ 	.word	0x00000000


	//----- nvinfo : EIATTR_MIN_STACK_SIZE
	.align		4
.L_5:
        /*0024*/ 	.byte	0x04, 0x12
        /*0026*/ 	.short	(.L_7 - .L_6)
	.align		4
.L_6:
        /*0028*/ 	.word	index@(triton_poi_fused_avg_pool2d_convolution_52)
        /*002c*/ 	.word	0x00000000
.L_7:


//--------------------- .nv.info.triton_poi_fused_avg_pool2d_convolution_52 --------------------------
	.section	.nv.info.triton_poi_fused_avg_pool2d_convolution_52,"",@"SHT_CUDA_INFO"
	.sectionflags	@""
	.align	4


	//----- nvinfo : EIATTR_CUDA_API_VERSION
	.align		4
        /*0000*/ 	.byte	0x04, 0x37
        /*0002*/ 	.short	(.L_9 - .L_8)
.L_8:
        /*0004*/ 	.word	0x0000007c


	//----- nvinfo : EIATTR_KPARAM_INFO
	.align		4
.L_9:
        /*0008*/ 	.byte	0x04, 0x17
        /*000a*/ 	.short	(.L_11 - .L_10)
.L_10:
        /*000c*/ 	.word	0x00000000
        /*0010*/ 	.short	0x0006
        /*0012*/ 	.short	0x002c
        /*0014*/ 	.byte	0x00, 0xf0, 0x11, 0x00


	//----- nvinfo : EIATTR_KPARAM_INFO
	.align		4
.L_11:
        /*0018*/ 	.byte	0x04, 0x17
        /*001a*/ 	.short	(.L_13 - .L_12)
.L_12:
        /*001c*/ 	.word	0x00000000
        /*0020*/ 	.short	0x0005
        /*0022*/ 	.short	0x0028
        /*0024*/ 	.byte	0x00, 0xf0, 0x11, 0x00


	//----- nvinfo : EIATTR_KPARAM_INFO
	.align		4
.L_13:
        /*0028*/ 	.byte	0x04, 0x17
        /*002a*/ 	.short	(.L_15 - .L_14)
.L_14:
        /*002c*/ 	.word	0x00000000
        /*0030*/ 	.short	0x0004
        /*0032*/ 	.short	0x0020
        /*0034*/ 	.byte	0x00, 0xf4, 0x21, 0x00


	//----- nvinfo : EIATTR_KPARAM_INFO
	.align		4
.L_15:
        /*0038*/ 	.byte	0x04, 0x17
        /*003a*/ 	.short	(.L_17 - .L_16)
.L_16:
        /*003c*/ 	.word	0x00000000
        /*0040*/ 	.short	0x0003
        /*0042*/ 	.short	0x0018
        /*0044*/ 	.byte	0x00, 0xf4, 0x21, 0x00


	//----- nvinfo : EIATTR_KPARAM_INFO
	.align		4
.L_17:
        /*0048*/ 	.byte	0x04, 0x17
        /*004a*/ 	.short	(.L_19 - .L_18)
.L_18:
        /*004c*/ 	.word	0x00000000
        /*0050*/ 	.short	0x0002
        /*0052*/ 	.short	0x0010
        /*0054*/ 	.byte	0x00, 0xf4, 0x21, 0x00


	//----- nvinfo : EIATTR_KPARAM_INFO
	.align		4
.L_19:
        /*0058*/ 	.byte	0x04, 0x17
        /*005a*/ 	.short	(.L_21 - .L_20)
.L_20:
        /*005c*/ 	.word	0x00000000
        /*0060*/ 	.short	0x0001
        /*0062*/ 	.short	0x0008
        /*0064*/ 	.byte	0x00, 0xf4, 0x21, 0x00


	//----- nvinfo : EIATTR_KPARAM_INFO
	.align		4
.L_21:
        /*0068*/ 	.byte	0x04, 0x17
        /*006a*/ 	.short	(.L_23 - .L_22)
.L_22:
        /*006c*/ 	.word	0x00000000
        /*0070*/ 	.short	0x0000
        /*0072*/ 	.short	0x0000
        /*0074*/ 	.byte	0x00, 0xf4, 0x21, 0x00


	//----- nvinfo : EIATTR_SPARSE_MMA_MASK
	.align		4
.L_23:
        /*0078*/ 	.byte	0x03, 0x50
        /*007a*/ 	.short	0x0000


	//----- nvinfo : EIATTR_MAXREG_COUNT
	.align		4
        /*007c*/ 	.byte	0x03, 0x1b
        /*007e*/ 	.short	0x00ff


	//----- nvinfo : EIATTR_EXIT_INSTR_OFFSETS
	.align		4
        /*0080*/ 	.byte	0x04, 0x1c
        /*0082*/ 	.short	(.L_25 - .L_24)


	//   ....[0]....
.L_24:
        /*0084*/ 	.word	0x000024d0


	//   ....[1]....
        /*0088*/ 	.word	0x00002510


	//----- nvinfo : EIATTR_REQNTID
	.align		4
.L_25:
        /*008c*/ 	.byte	0x04, 0x10
        /*008e*/ 	.short	(.L_27 - .L_26)
.L_26:
        /*0090*/ 	.word	0x00000080
        /*0094*/ 	.word	0x00000001
        /*0098*/ 	.word	0x00000001


	//----- nvinfo : EIATTR_CBANK_PARAM_SIZE
	.align		4
.L_27:
        /*009c*/ 	.byte	0x03, 0x19
        /*009e*/ 	.short	0x0030


	//----- nvinfo : EIATTR_PARAM_CBANK
	.align		4
        /*00a0*/ 	.byte	0x04, 0x0a
        /*00a2*/ 	.short	(.L_29 - .L_28)
	.align		4
.L_28:
        /*00a4*/ 	.word	index@(.nv.constant0.triton_poi_fused_avg_pool2d_convolution_52)
        /*00a8*/ 	.short	0x0210
        /*00aa*/ 	.short	0x0030


	//----- nvinfo : EIATTR_SW_WAR
	.align		4
.L_29:
        /*00ac*/ 	.byte	0x04, 0x36
        /*00ae*/ 	.short	(.L_31 - .L_30)
.L_30:
        /*00b0*/ 	.word	0x00000008
.L_31:


//--------------------- .nv.callgraph             --------------------------
	.section	.nv.callgraph,"",@"SHT_CUDA_CALLGRAPH"
	.align	4
	.sectionentsize	8
	.align		4
        /*0000*/ 	.word	0x00000000
	.align		4
        /*0004*/ 	.word	0xffffffff
	.align		4
        /*0008*/ 	.word	0x00000000
	.align		4
        /*000c*/ 	.word	0xfffffffe
	.align		4
        /*0010*/ 	.word	0x00000000
	.align		4
        /*0014*/ 	.word	0xfffffffd
	.align		4
        /*0018*/ 	.word	0x00000000
	.align		4
        /*001c*/ 	.word	0xfffffffc


//--------------------- .text.triton_poi_fused_avg_pool2d_convolution_52 --------------------------
	.section	.text.triton_poi_fused_avg_pool2d_convolution_52,"ax",@progbits
	.sectionflags	@"SHF_BARRIERS=1"
	.align	128
        .global         triton_poi_fused_avg_pool2d_convolution_52
        .type           triton_poi_fused_avg_pool2d_convolution_52,@function
        .size           triton_poi_fused_avg_pool2d_convolution_52,(.L_x_1 - triton_poi_fused_avg_pool2d_convolution_52)
        .other          triton_poi_fused_avg_pool2d_convolution_52,@"STO_CUDA_ENTRY STV_DEFAULT"
triton_poi_fused_avg_pool2d_convolution_52:
.text.triton_poi_fused_avg_pool2d_convolution_52:
[----:B------:R-:W0:Y:S01]  /*0000*/  LDC R1, c[0x0][0x28] ;  /* 0x00000a00ff017b82 */ /* 0x000e220000000800 */
[----:B------:R-:W1:Y:S07]  /*0010*/  S2R R4, SR_TID.X ;  /* 0x0000000000047919 */ /* 0x000e6e0000002100 */
[----:B------:R-:W2:Y:S01]  /*0020*/  LDC.64 R24, c[0x0][0x210] ;  /* 0x00008400ff187b82 */ /* 0x000ea20000000a00 */
[----:B------:R-:W-:Y:S01]  /*0030*/  CS2R R32, SRZ ;  /* 0x0000000000207805 */ /* 0x000fe2000001ff00 */
[----:B------:R-:W-:Y:S01]  /*0040*/  IMAD.MOV.U32 R29, RZ, RZ, RZ ;  /* 0x000000ffff1d7224 */ /* 0x000fe200078e00ff */
[----:B------:R-:W3:Y:S01]  /*0050*/  S2R R0, SR_CTAID.X ;  /* 0x0000000000007919 */ /* 0x000ee20000002500 */
[----:B------:R-:W-:Y:S01]  /*0060*/  ULDC.64 UR6, c[0x0][0x208] ;  /* 0x0000820000067ab9 */ /* 0x000fe20000000a00 */
[----:B------:R-:W4:Y:S01]  /*0070*/  S2R R2, SR_CTAID.Y ;  /* 0x0000000000027919 */ /* 0x000f220000002600 */
[----:B-1----:R-:W-:Y:S01]  /*0080*/  IMAD.SHL.U32 R27, R4, 0x4, RZ ;  /* 0x00000004041b7824 */ /* 0x002fe200078e00ff */
[----:B------:R-:W-:Y:S01]  /*0090*/  SHF.R.U32.HI R28, RZ, 0x3, R4 ;  /* 0x00000003ff1c7819 */ /* 0x000fe20000011604 */
[----:B---3--:R-:W-:Y:S01]  /*00a0*/  IMAD.SHL.U32 R34, R0, 0x20, RZ ;  /* 0x0000002000227824 */ /* 0x008fe200078e00ff */
[----:B------:R-:W-:-:S02]  /*00b0*/  SHF.R.S32.HI R10, RZ, 0x1a, R0 ;  /* 0x0000001aff0a7819 */ /* 0x000fc40000011400 */
[----:B------:R-:W-:Y:S01]  /*00c0*/  SGXT.U32 R28, R28, 0x4 ;  /* 0x000000041c1c781a */ /* 0x000fe20000000000 */
[----:B----4-:R-:W-:Y:S01]  /*00d0*/  IMAD.SHL.U32 R26, R2, 0x20, RZ ;  /* 0x00000020021a7824 */ /* 0x010fe200078e00ff */
[----:B------:R-:W-:Y:S02]  /*00e0*/  LOP3.LUT R5, R34, 0x1c, R27, 0xf8, !PT ;  /* 0x0000001c22057812 */ /* 0x000fe400078ef81b */
[----:B------:R-:W-:Y:S02]  /*00f0*/  SGXT R10, R10, 0x1 ;  /* 0x000000010a0a781a */ /* 0x000fe40000000200 */
[C---:B------:R-:W-:Y:S01]  /*0100*/  LOP3.LUT R3, R5.reuse, 0x2, RZ, 0xfc, !PT ;  /* 0x0000000205037812 */ /* 0x040fe200078efcff */
[C---:B------:R-:W-:Y:S01]  /*0110*/  VIADD R35, R5.reuse, 0xfffffff8 ;  /* 0xfffffff805237836 */ /* 0x040fe20000000000 */
[----:B------:R-:W-:Y:S01]  /*0120*/  LOP3.LUT R18, R26, R28, RZ, 0xfc, !PT ;  /* 0x0000001c1a127212 */ /* 0x000fe200078efcff */
[----:B------:R-:W-:Y:S01]  /*0130*/  VIADD R19, R5, 0xfffffff7 ;  /* 0xfffffff705137836 */ /* 0x000fe20000000000 */
[----:B------:R-:W-:-:S02]  /*0140*/  LEA.HI R0, R10, R3, RZ, 0x3 ;  /* 0x000000030a007211 */ /* 0x000fc400078f18ff */
[----:B------:R-:W-:Y:S01]  /*0150*/  LOP3.LUT R20, R26, 0x10, R28, 0xfe, !PT ;  /* 0x000000101a147812 */ /* 0x000fe200078efe1c */
[----:B------:R-:W-:Y:S01]  /*0160*/  IMAD R31, R18, 0x40, R19 ;  /* 0x00000040121f7824 */ /* 0x000fe200078e0213 */
[----:B------:R-:W-:Y:S02]  /*0170*/  LOP3.LUT R0, R0, 0xfffffff8, RZ, 0xc0, !PT ;  /* 0xfffffff800007812 */ /* 0x000fe400078ec0ff */
[----:B------:R-:W-:Y:S01]  /*0180*/  ISETP.GE.U32.AND P5, PT, R35, 0x38, PT ;  /* 0x000000382300780c */ /* 0x000fe20003fa6070 */
[----:B------:R-:W-:Y:S01]  /*0190*/  VIADD R15, R31, 0x2 ;  /* 0x000000021f0f7836 */ /* 0x000fe20000000000 */
[----:B------:R-:W-:Y:S02]  /*01a0*/  IADD3 R4, R3, -R0, RZ ;  /* 0x8000000003047210 */ /* 0x000fe40007ffe0ff */
[----:B------:R-:W-:Y:S01]  /*01b0*/  LEA R19, R20, R19, 0x6 ;  /* 0x0000001314137211 */ /* 0x000fe200078e30ff */
[----:B--2---:R-:W-:Y:S01]  /*01c0*/  IMAD.WIDE R14, R15, 0x4, R24 ;  /* 0x000000040f0e7825 */ /* 0x004fe200078e0218 */
[----:B------:R-:W-:-:S03]  /*01d0*/  ISETP.GT.AND P6, PT, R4, RZ, !P5 ;  /* 0x000000ff0400720c */ /* 0x000fc60006fc4270 */
[----:B------:R-:W-:-:S04]  /*01e0*/  VIADD R23, R19, 0x2 ;  /* 0x0000000213177836 */ /* 0x000fc80000000000 */
[----:B------:R-:W-:-:S06]  /*01f0*/  IMAD.WIDE R22, R23, 0x4, R24 ;  /* 0x0000000417167825 */ /* 0x000fcc00078e0218 */
[----:B------:R-:W2:Y:S04]  /*0200*/  @P6 LDG.E.EL R32, desc[UR6][R14.64] ;  /* 0x000000060e206981 */ /* 0x000ea8000c2e1900 */
[----:B------:R-:W3:Y:S01]  /*0210*/  @P6 LDG.E.EL R29, desc[UR6][R22.64] ;  /* 0x00000006161d6981 */ /* 0x000ee2000c2e1900 */
[----:B------:R-:W-:Y:S01]  /*0220*/  LEA.HI R6, R10, R5, RZ, 0x3 ;  /* 0x000000050a067211 */ /* 0x000fe200078f18ff */
[----:B------:R-:W-:Y:S01]  /*0230*/  VIADD R16, R5, 0xfffffff8 ;  /* 0xfffffff805107836 */ /* 0x000fe20000000000 */
[----:B------:R-:W-:Y:S01]  /*0240*/  HFMA2.MMA R3, -RZ, RZ, 0, 0 ;  /* 0x00000000ff037435 */ /* 0x000fe200000001ff */
[----:B------:R-:W-:Y:S01]  /*0250*/  IMAD.MOV.U32 R17, RZ, RZ, RZ ;  /* 0x000000ffff117224 */ /* 0x000fe200078e00ff */
[----:B------:R-:W-:-:S04]  /*0260*/  LOP3.LUT R0, R6, 0xfffffff8, RZ, 0xc0, !PT ;  /* 0xfffffff806007812 */ /* 0x000fc800078ec0ff */
[----:B------:R-:W-:-:S04]  /*0270*/  IADD3 R7, R5, -R0, RZ ;  /* 0x8000000005077210 */ /* 0x000fc80007ffe0ff */
[C---:B------:R-:W-:Y:S01]  /*0280*/  ISETP.GT.AND P3, PT, R7.reuse, -0x1, PT ;  /* 0xffffffff0700780c */ /* 0x040fe20003f64270 */
[----:B------:R-:W-:-:S05]  /*0290*/  VIADD R0, R7, 0x1 ;  /* 0x0000000107007836 */ /* 0x000fca0000000000 */
[----:B------:R-:W-:-:S04]  /*02a0*/  ISETP.LT.AND P0, PT, R0, 0x8, P3 ;  /* 0x000000080000780c */ /* 0x000fc80001f01270 */
[----:B------:R-:W-:Y:S02]  /*02b0*/  ISETP.LT.U32.AND P1, PT, R16, 0x38, P0 ;  /* 0x000000381000780c */ /* 0x000fe40000721070 */
[----:B------:R-:W-:-:S04]  /*02c0*/  ISETP.GT.AND P4, PT, R7, RZ, PT ;  /* 0x000000ff0700720c */ /* 0x000fc80003f84270 */
[----:B------:R-:W-:-:S07]  /*02d0*/  ISETP.LT.U32.AND P2, PT, R35, 0x38, P4 ;  /* 0x000000382300780c */ /* 0x000fce0002741070 */
[----:B------:R1:W4:Y:S01]  /*02e0*/  @P1 LDG.E.EL R3, desc[UR6][R22.64] ;  /* 0x0000000616031981 */ /* 0x000322000c2e1900 */
[----:B------:R-:W-:-:S03]  /*02f0*/  IMAD.MOV.U32 R30, RZ, RZ, RZ ;  /* 0x000000ffff1e7224 */ /* 0x000fc600078e00ff */
[----:B------:R-:W5:Y:S01]  /*0300*/  @P1 LDG.E.EL R17, desc[UR6][R14.64] ;  /* 0x000000060e111981 */ /* 0x000f62000c2e1900 */
[----:B------:R-:W-:-:S04]  /*0310*/  IMAD.WIDE R8, R31, 0x4, R24 ;  /* 0x000000041f087825 */ /* 0x000fc800078e0218 */
[----:B------:R-:W-:Y:S01]  /*0320*/  IMAD.WIDE R12, R19, 0x4, R24 ;  /* 0x00000004130c7825 */ /* 0x000fe200078e0218 */
[----:B------:R-:W5:Y:S04]  /*0330*/  @P2 LDG.E.EL R33, desc[UR6][R8.64] ;  /* 0x0000000608212981 */ /* 0x000f68000c2e1900 */
[----:B------:R1:W5:Y:S01]  /*0340*/  @P2 LDG.E.EL R30, desc[UR6][R12.64] ;  /* 0x000000060c1e2981 */ /* 0x000362000c2e1900 */
[----:B------:R-:W-:-:S04]  /*0350*/  LOP3.LUT R11, R5, 0x1, RZ, 0xfc, !PT ;  /* 0x00000001050b7812 */ /* 0x000fc800078efcff */
[----:B------:R-:W-:-:S04]  /*0360*/  LEA.HI R0, R10, R11, RZ, 0x3 ;  /* 0x0000000b0a007211 */ /* 0x000fc800078f18ff */
[----:B------:R-:W-:-:S05]  /*0370*/  LOP3.LUT R0, R0, 0xfffffff8, RZ, 0xc0, !PT ;  /* 0xfffffff800007812 */ /* 0x000fca00078ec0ff */
[----:B------:R-:W-:Y:S01]  /*0380*/  IMAD.IADD R0, R11, 0x1, -R0 ;  /* 0x000000010b007824 */ /* 0x000fe200078e0a00 */
[----:B------:R-:W-:Y:S01]  /*0390*/  IADD3 R37, R19, 0x1, RZ ;  /* 0x0000000113257810 */ /* 0x000fe20007ffe0ff */
[----:B------:R-:W-:Y:S02]  /*03a0*/  VIADD R39, R31, 0x1 ;  /* 0x000000011f277836 */ /* 0x000fe40000000000 */
[----:B-1----:R-:W-:Y:S02]  /*03b0*/  IMAD.MOV.U32 R22, RZ, RZ, RZ ;  /* 0x000000ffff167224 */ /* 0x002fe400078e00ff */
[----:B------:R-:W-:Y:S02]  /*03c0*/  IMAD.MOV.U32 R21, RZ, RZ, RZ ;  /* 0x000000ffff157224 */ /* 0x000fe400078e00ff */
[----:B------:R-:W-:-:S04]  /*03d0*/  IMAD.WIDE R38, R39, 0x4, R24 ;  /* 0x0000000427267825 */ /* 0x000fc800078e0218 */
[----:B------:R-:W-:Y:S01]  /*03e0*/  IMAD.WIDE R36, R37, 0x4, R24 ;  /* 0x0000000425247825 */ /* 0x000fe200078e0218 */
[----:B--2---:R-:W-:Y:S02]  /*03f0*/  SEL R32, R32, RZ, P6 ;  /* 0x000000ff20207207 */ /* 0x004fe40003000000 */
[----:B---3--:R-:W-:Y:S02]  /*0400*/  SEL R29, R29, RZ, P6 ;  /* 0x000000ff1d1d7207 */ /* 0x008fe40003000000 */
[----:B------:R-:W-:-:S13]  /*0410*/  ISETP.GT.AND P6, PT, R0, RZ, !P5 ;  /* 0x000000ff0000720c */ /* 0x000fda0006fc4270 */
[----:B------:R-:W2:Y:S04]  /*0420*/  @P6 LDG.E.EL R22, desc[UR6][R38.64] ;  /* 0x0000000626166981 */ /* 0x000ea8000c2e1900 */
[----:B------:R-:W3:Y:S01]  /*0430*/  @P6 LDG.E.EL R21, desc[UR6][R36.64] ;  /* 0x0000000624156981 */ /* 0x000ee2000c2e1900 */
[----:B----4-:R-:W-:Y:S02]  /*0440*/  SEL R23, R3, RZ, P1 ;  /* 0x000000ff03177207 */ /* 0x010fe40000800000 */
[----:B------:R-:W-:-:S04]  /*0450*/  LOP3.LUT R3, R5, 0x3, RZ, 0xfc, !PT ;  /* 0x0000000305037812 */ /* 0x000fc800078efcff */
[----:B0-----:R-:W-:Y:S02]  /*0460*/  LEA.HI R12, R10, R3, RZ, 0x3 ;  /* 0x000000030a0c7211 */ /* 0x001fe400078f18ff */
[----:B-----5:R-:W-:Y:S02]  /*0470*/  SEL R17, R17, RZ, P1 ;  /* 0x000000ff11117207 */ /* 0x020fe40000800000 */
[----:B------:R-:W-:Y:S02]  /*0480*/  LOP3.LUT R12, R12, 0xfffffff8, RZ, 0xc0, !PT ;  /* 0xfffffff80c0c7812 */ /* 0x000fe400078ec0ff */
[----:B------:R-:W-:-:S03]  /*0490*/  ISETP.LT.U32.AND P1, PT, R35, 0x38, P3 ;  /* 0x000000382300780c */ /* 0x000fc60001f21070 */
[----:B------:R-:W-:Y:S01]  /*04a0*/  IMAD.IADD R3, R3, 0x1, -R12 ;  /* 0x0000000103037824 */ /* 0x000fe200078e0a0c */
[----:B------:R-:W-:Y:S02]  /*04b0*/  CS2R R8, SRZ ;  /* 0x0000000000087805 */ /* 0x000fe4000001ff00 */
[----:B------:R-:W-:Y:S02]  /*04c0*/  CS2R R10, SRZ ;  /* 0x00000000000a7805 */ /* 0x000fe4000001ff00 */
[----:B------:R-:W-:Y:S02]  /*04d0*/  CS2R R12, SRZ ;  /* 0x00000000000c7805 */ /* 0x000fe4000001ff00 */
[----:B------:R-:W-:Y:S02]  /*04e0*/  CS2R R14, SRZ ;  /* 0x00000000000e7805 */ /* 0x000fe4000001ff00 */
[----:B------:R-:W-:Y:S02]  /*04f0*/  SEL R33, R33, RZ, P2 ;  /* 0x000000ff21217207 */ /* 0x000fe40001000000 */
[----:B------:R-:W-:-:S02]  /*0500*/  SEL R30, R30, RZ, P2 ;  /* 0x000000ff1e1e7207 */ /* 0x000fc40001000000 */
[----:B------:R-:W-:Y:S01]  /*0510*/  ISETP.GT.AND P2, PT, R3, RZ, !P5 ;  /* 0x000000ff0300720c */ /* 0x000fe20006f44270 */
[----:B------:R-:W-:Y:S01]  /*0520*/  VIADD R19, R19, 0x3 ;  /* 0x0000000313137836 */ /* 0x000fe20000000000 */
[----:B------:R-:W-:Y:S01]  /*0530*/  IADD3 R41, R31, 0x3, RZ ;  /* 0x000000031f297810 */ /* 0x000fe20007ffe0ff */
[----:B------:R0:W4:Y:S04]  /*0540*/  @P1 LDG.E.EL.128 R8, desc[UR6][R38.64] ;  /* 0x0000000626081981 */ /* 0x000128000c2e1d00 */
[----:B------:R1:W5:Y:S01]  /*0550*/  @P1 LDG.E.EL.128 R12, desc[UR6][R36.64] ;  /* 0x00000006240c1981 */ /* 0x000362000c2e1d00 */
[----:B------:R-:W-:Y:S01]  /*0560*/  IMAD.WIDE R40, R41, 0x4, R24 ;  /* 0x0000000429287825 */ /* 0x000fe200078e0218 */
[----:B0-----:R-:W-:-:S03]  /*0570*/  CS2R R38, SRZ ;  /* 0x0000000000267805 */ /* 0x001fc6000001ff00 */
[----:B-1----:R-:W-:-:S03]  /*0580*/  IMAD.WIDE R36, R19, 0x4, R24 ;  /* 0x0000000413247825 */ /* 0x002fc600078e0218 */
[----:B------:R-:W5:Y:S04]  /*0590*/  @P2 LDG.E.EL R39, desc[UR6][R40.64] ;  /* 0x0000000628272981 */ /* 0x000f68000c2e1900 */
[----:B------:R-:W5:Y:S01]  /*05a0*/  @P2 LDG.E.EL R38, desc[UR6][R36.64] ;  /* 0x0000000624262981 */ /* 0x000f62000c2e1900 */
[----:B------:R-:W-:Y:S02]  /*05b0*/  IMAD.MOV.U32 R19, RZ, RZ, RZ ;  /* 0x000000ffff137224 */ /* 0x000fe400078e00ff */
[----:B------:R-:W-:Y:S01]  /*05c0*/  IMAD.MOV.U32 R31, RZ, RZ, RZ ;  /* 0x000000ffff1f7224 */ /* 0x000fe200078e00ff */
[----:B--2---:R-:W-:Y:S02]  /*05d0*/  SEL R22, R22, RZ, P6 ;  /* 0x000000ff16167207 */ /* 0x004fe40003000000 */
[----:B---3--:R-:W-:-:S02]  /*05e0*/  SEL R21, R21, RZ, P6 ;  /* 0x000000ff15157207 */ /* 0x008fc40003000000 */
[----:B------:R-:W-:-:S13]  /*05f0*/  ISETP.LT.U32.AND P6, PT, R0, 0x7, !P5 ;  /* 0x000000070000780c */ /* 0x000fda0006fc1070 */
[----:B------:R0:W2:Y:S04]  /*0600*/  @P6 LDG.E.EL R19, desc[UR6][R40.64] ;  /* 0x0000000628136981 */ /* 0x0000a8000c2e1900 */
[----:B------:R1:W3:Y:S01]  /*0610*/  @P6 LDG.E.EL R31, desc[UR6][R36.64] ;  /* 0x00000006241f6981 */ /* 0x0002e2000c2e1900 */
[----:B------:R-:W-:Y:S01]  /*0620*/  IADD3 R35, R4, 0x1, RZ ;  /* 0x0000000104237810 */ /* 0x000fe20007ffe0ff */
[----:B0-----:R-:W-:Y:S01]  /*0630*/  IMAD.MOV.U32 R40, RZ, RZ, RZ ;  /* 0x000000ffff287224 */ /* 0x001fe200078e00ff */
[----:B----4-:R-:W-:Y:S02]  /*0640*/  SEL R8, R8, RZ, P1 ;  /* 0x000000ff08087207 */ /* 0x010fe40000800000 */
[----:B------:R-:W-:Y:S02]  /*0650*/  SEL R9, R9, RZ, P1 ;  /* 0x000000ff09097207 */ /* 0x000fe40000800000 */
[----:B------:R-:W-:-:S02]  /*0660*/  SEL R10, R10, RZ, P1 ;  /* 0x000000ff0a0a7207 */ /* 0x000fc40000800000 */
[----:B------:R-:W-:Y:S02]  /*0670*/  SEL R11, R11, RZ, P1 ;  /* 0x000000ff0b0b7207 */ /* 0x000fe40000800000 */
[----:B-----5:R-:W-:Y:S02]  /*0680*/  SEL R12, R12, RZ, P1 ;  /* 0x000000ff0c0c7207 */ /* 0x020fe40000800000 */
[----:B------:R-:W-:Y:S02]  /*0690*/  SEL R13, R13, RZ, P1 ;  /* 0x000000ff0d0d7207 */ /* 0x000fe40000800000 */
[----:B------:R-:W-:Y:S02]  /*06a0*/  SEL R14, R14, RZ, P1 ;  /* 0x000000ff0e0e7207 */ /* 0x000fe40000800000 */
[----:B------:R-:W-:Y:S02]  /*06b0*/  SEL R15, R15, RZ, P1 ;  /* 0x000000ff0f0f7207 */ /* 0x000fe40000800000 */
[----:B------:R-:W-:-:S04]  /*06c0*/  ISETP.GE.AND P1, PT, R35, 0x8, PT ;  /* 0x000000082300780c */ /* 0x000fc80003f26270 */
[----:B------:R-:W-:Y:S01]  /*06d0*/  ISETP.GT.AND P1, PT, R4, -0x1, !P1 ;  /* 0xffffffff0400780c */ /* 0x000fe20004f24270 */
[----:B------:R-:W-:Y:S01]  /*06e0*/  VIADD R35, R5, 0xfffffffb ;  /* 0xfffffffb05237836 */ /* 0x000fe20000000000 */
[----:B------:R-:W-:Y:S02]  /*06f0*/  SEL R39, R39, RZ, P2 ;  /* 0x000000ff27277207 */ /* 0x000fe40001000000 */
[----:B------:R-:W-:Y:S02]  /*0700*/  SEL R38, R38, RZ, P2 ;  /* 0x000000ff26267207 */ /* 0x000fe40001000000 */
[----:B------:R-:W-:Y:S01]  /*0710*/  ISETP.LT.U32.AND P2, PT, R16, 0x38, P1 ;  /* 0x000000381000780c */ /* 0x000fe20000f41070 */
[----:B------:R-:W-:Y:S01]  /*0720*/  IMAD R41, R18, 0x40, R35 ;  /* 0x0000004012297824 */ /* 0x000fe200078e0223 */
[----:B------:R-:W-:-:S03]  /*0730*/  IADD3 R16, R3, 0x1, RZ ;  /* 0x0000000103107810 */ /* 0x000fc60007ffe0ff */
[----:B-1----:R-:W-:Y:S01]  /*0740*/  IMAD.WIDE R36, R41, 0x4, R24 ;  /* 0x0000000429247825 */ /* 0x002fe200078e0218 */
[----:B------:R-:W-:-:S03]  /*0750*/  ISETP.LT.U32.AND P5, PT, R16, 0x8, !P5 ;  /* 0x000000081000780c */ /* 0x000fc60006fa1070 */
[----:B------:R-:W-:-:S04]  /*0760*/  VIADD R43, R41, 0x1 ;  /* 0x00000001292b7836 */ /* 0x000fc80000000000 */
[----:B------:R0:W4:Y:S01]  /*0770*/  @P2 LDG.E.EL R40, desc[UR6][R36.64] ;  /* 0x0000000624282981 */ /* 0x000122000c2e1900 */
[----:B------:R-:W-:-:S04]  /*0780*/  IMAD.WIDE R42, R43, 0x4, R24 ;  /* 0x000000042b2a7825 */ /* 0x000fc800078e0218 */
[----:B------:R-:W-:Y:S01]  /*0790*/  IMAD R41, R20, 0x40, R35 ;  /* 0x0000004014297824 */ /* 0x000fe200078e0223 */
[----:B0-----:R-:W-:Y:S01]  /*07a0*/  CS2R R36, SRZ ;  /* 0x0000000000247805 */ /* 0x001fe2000001ff00 */
[----:B------:R-:W-:-:S05]  /*07b0*/  IMAD.MOV.U32 R35, RZ, RZ, RZ ;  /* 0x000000ffff237224 */ /* 0x000fca00078e00ff */
[----:B------:R0:W5:Y:S02]  /*07c0*/  @P5 LDG.E.EL R37, desc[UR6][R42.64] ;  /* 0x000000062a255981 */ /* 0x000164000c2e1900 */
[----:B0-----:R-:W-:Y:S01]  /*07d0*/  IMAD.WIDE R42, R41, 0x4, R24 ;  /* 0x00000004292a7825 */ /* 0x001fe200078e0218 */
[----:B------:R-:W-:-:S04]  /*07e0*/  IADD3 R41, R41, 0x1, RZ ;  /* 0x0000000129297810 */ /* 0x000fc80007ffe0ff */
[----:B------:R0:W5:Y:S02]  /*07f0*/  @P2 LDG.E.EL R35, desc[UR6][R42.64] ;  /* 0x000000062a232981 */ /* 0x000164000c2e1900 */
[----:B0-----:R-:W-:-:S05]  /*0800*/  IMAD.WIDE R42, R41, 0x4, R24 ;  /* 0x00000004292a7825 */ /* 0x001fca00078e0218 */
[----:B------:R0:W5:Y:S01]  /*0810*/  @P5 LDG.E.EL R36, desc[UR6][R42.64] ;  /* 0x000000062a245981 */ /* 0x000162000c2e1900 */
[----:B------:R-:W-:Y:S01]  /*0820*/  FADD R8, R33, R8 ;  /* 0x0000000821087221 */ /* 0x000fe20000000000 */
[C---:B------:R-:W-:Y:S02]  /*0830*/  VIADD R33, R5.reuse, 0x7 ;  /* 0x0000000705217836 */ /* 0x040fe40000000000 */
[----:B------:R-:W-:Y:S01]  /*0840*/  VIADD R45, R5, 0xffffffff ;  /* 0xffffffff052d7836 */ /* 0x000fe20000000000 */
[----:B------:R-:W-:-:S03]  /*0850*/  MOV R41, RZ ;  /* 0x000000ff00297202 */ /* 0x000fc60000000f00 */
[--C-:B0-----:R-:W-:Y:S02]  /*0860*/  IMAD R43, R18, 0x40, R45.reuse ;  /* 0x00000040122b7824 */ /* 0x101fe400078e022d */
[----:B------:R-:W-:Y:S02]  /*0870*/  IMAD R45, R20, 0x40, R45 ;  /* 0x00000040142d7824 */ /* 0x000fe400078e022d */
[----:B------:R-:W-:-:S04]  /*0880*/  IMAD.WIDE R42, R43, 0x4, R24 ;  /* 0x000000042b2a7825 */ /* 0x000fc800078e0218 */
[----:B------:R-:W-:Y:S01]  /*0890*/  FADD R22, R22, R9 ;  /* 0x0000000916167221 */ /* 0x000fe20000000000 */
[----:B------:R-:W-:Y:S01]  /*08a0*/  IMAD.MOV.U32 R9, RZ, RZ, RZ ;  /* 0x000000ffff097224 */ /* 0x000fe200078e00ff */
[----:B--2---:R-:W-:Y:S02]  /*08b0*/  SEL R19, R19, RZ, P6 ;  /* 0x000000ff13137207 */ /* 0x004fe40003000000 */
[----:B---3--:R-:W-:Y:S02]  /*08c0*/  SEL R31, R31, RZ, P6 ;  /* 0x000000ff1f1f7207 */ /* 0x008fe40003000000 */
[----:B------:R-:W-:-:S13]  /*08d0*/  ISETP.LT.U32.AND P6, PT, R33, 0x47, P4 ;  /* 0x000000472100780c */ /* 0x000fda00027c1070 */
[----:B------:R0:W2:Y:S02]  /*08e0*/  @P6 LDG.E.EL R41, desc[UR6][R42.64] ;  /* 0x000000062a296981 */ /* 0x0000a4000c2e1900 */
[----:B0-----:R-:W-:-:S05]  /*08f0*/  IMAD.WIDE R42, R45, 0x4, R24 ;  /* 0x000000042d2a7825 */ /* 0x001fca00078e0218 */
[----:B------:R0:W3:Y:S01]  /*0900*/  @P6 LDG.E.EL R9, desc[UR6][R42.64] ;  /* 0x000000062a096981 */ /* 0x0000e2000c2e1900 */
[----:B------:R-:W-:Y:S02]  /*0910*/  LOP3.LUT R26, R26, 0x1c, R27, 0xf8, !PT ;  /* 0x0000001c1a1a7812 */ /* 0x000fe400078ef81b */
[----:B------:R-:W-:Y:S02]  /*0920*/  LOP3.LUT R27, R34, R28, RZ, 0xfc, !PT ;  /* 0x0000001c221b7212 */ /* 0x000fe400078efcff */
[----:B------:R-:W-:Y:S01]  /*0930*/  LOP3.LUT R28, R34, 0x10, R28, 0xfe, !PT ;  /* 0x00000010221c7812 */ /* 0x000fe200078efe1c */
[----:B------:R-:W-:Y:S01]  /*0940*/  HFMA2.MMA R34, -RZ, RZ, 0, 0 ;  /* 0x00000000ff227435 */ /* 0x000fe200000001ff */
[--C-:B0-----:R-:W-:Y:S02]  /*0950*/  IMAD R42, R18, 0x40, R5.reuse ;  /* 0x00000040122a7824 */ /* 0x101fe400078e0205 */
[----:B------:R-:W-:Y:S01]  /*0960*/  FADD R12, R30, R12 ;  /* 0x0000000c1e0c7221 */ /* 0x000fe20000000000 */
[----:B------:R-:W-:-:S02]  /*0970*/  IMAD R30, R20, 0x40, R5 ;  /* 0x00000040141e7824 */ /* 0x000fc400078e0205 */
[----:B------:R-:W-:-:S04]  /*0980*/  IMAD.WIDE R44, R42, 0x4, R24 ;  /* 0x000000042a2c7825 */ /* 0x000fc800078e0218 */
[----:B------:R-:W-:Y:S01]  /*0990*/  FADD R13, R21, R13 ;  /* 0x0000000d150d7221 */ /* 0x000fe20000000000 */
[----:B----4-:R-:W-:Y:S01]  /*09a0*/  SEL R40, R40, RZ, P2 ;  /* 0x000000ff28287207 */ /* 0x010fe20001000000 */
[----:B------:R-:W-:Y:S01]  /*09b0*/  IMAD.MOV.U32 R21, RZ, RZ, RZ ;  /* 0x000000ffff157224 */ /* 0x000fe200078e00ff */
[----:B-----5:R-:W-:Y:S02]  /*09c0*/  SEL R37, R37, RZ, P5 ;  /* 0x000000ff25257207 */ /* 0x020fe40002800000 */
[----:B------:R-:W-:Y:S02]  /*09d0*/  SEL R35, R35, RZ, P2 ;  /* 0x000000ff23237207 */ /* 0x000fe40001000000 */
[----:B------:R-:W-:Y:S02]  /*09e0*/  ISETP.GE.U32.AND P2, PT, R33, 0x47, PT ;  /* 0x000000472100780c */ /* 0x000fe40003f46070 */
[----:B------:R-:W-:Y:S02]  /*09f0*/  SEL R36, R36, RZ, P5 ;  /* 0x000000ff24247207 */ /* 0x000fe40002800000 */
[----:B------:R-:W-:-:S13]  /*0a00*/  ISETP.GT.AND P5, PT, R0, RZ, !P2 ;  /* 0x000000ff0000720c */ /* 0x000fda00057a4270 */
[----:B------:R0:W4:Y:S02]  /*0a10*/  @P5 LDG.E.EL R34, desc[UR6][R44.64] ;  /* 0x000000062c225981 */ /* 0x000124000c2e1900 */
[----:B0-----:R-:W-:-:S05]  /*0a20*/  IMAD.WIDE R44, R30, 0x4, R24 ;  /* 0x000000041e2c7825 */ /* 0x001fca00078e0218 */
[----:B------:R-:W5:Y:S01]  /*0a30*/  @P5 LDG.E.EL R21, desc[UR6][R44.64] ;  /* 0x000000062c155981 */ /* 0x000f62000c2e1900 */
[----:B------:R-:W-:Y:S01]  /*0a40*/  FADD R32, R32, R10 ;  /* 0x0000000a20207221 */ /* 0x000fe20000000000 */
[----:B------:R-:W-:Y:S01]  /*0a50*/  FADD R17, R8, R17 ;  /* 0x0000001108117221 */ /* 0x000fe20000000000 */
[----:B------:R-:W-:Y:S01]  /*0a60*/  FADD R39, R39, R11 ;  /* 0x0000000b27277221 */ /* 0x000fe20000000000 */
[----:B------:R-:W-:Y:S01]  /*0a70*/  FADD R29, R29, R14 ;  /* 0x0000000e1d1d7221 */ /* 0x000fe20000000000 */
[----:B------:R-:W-:Y:S01]  /*0a80*/  FADD R38, R38, R15 ;  /* 0x0000000f26267221 */ /* 0x000fe20000000000 */
[----:B------:R-:W-:Y:S01]  /*0a90*/  IMAD.MOV.U32 R8, RZ, RZ, RZ ;  /* 0x000000ffff087224 */ /* 0x000fe200078e00ff */
[----:B------:R-:W-:Y:S01]  /*0aa0*/  CS2R R10, SRZ ;  /* 0x00000000000a7805 */ /* 0x000fe2000001ff00 */
[----:B------:R-:W-:-:S04]  /*0ab0*/  IMAD.WIDE R14, R42, 0x4, R24 ;  /* 0x000000042a0e7825 */ /* 0x000fc800078e0218 */
[----:B------:R-:W-:Y:S01]  /*0ac0*/  FADD R19, R22, R19 ;  /* 0x0000001316137221 */ /* 0x000fe20000000000 */
[----:B------:R-:W-:Y:S01]  /*0ad0*/  FADD R23, R12, R23 ;  /* 0x000000170c177221 */ /* 0x000fe20000000000 */
[----:B------:R-:W-:Y:S01]  /*0ae0*/  FADD R22, R13, R31 ;  /* 0x0000001f0d167221 */ /* 0x000fe20000000000 */
[----:B------:R-:W-:Y:S01]  /*0af0*/  CS2R R12, SRZ ;  /* 0x00000000000c7805 */ /* 0x000fe2000001ff00 */
[----:B------:R-:W-:Y:S01]  /*0b00*/  IMAD.WIDE R30, R30, 0x4, R24 ;  /* 0x000000041e1e7825 */ /* 0x000fe200078e0218 */
[----:B--2---:R-:W-:Y:S02]  /*0b10*/  SEL R41, R41, RZ, P6 ;  /* 0x000000ff29297207 */ /* 0x004fe40003000000 */
[----:B---3--:R-:W-:Y:S02]  /*0b20*/  SEL R43, R9, RZ, P6 ;  /* 0x000000ff092b7207 */ /* 0x008fe40003000000 */
[----:B------:R-:W-:Y:S02]  /*0b30*/  ISETP.LT.U32.AND P6, PT, R33, 0x47, P3 ;  /* 0x000000472100780c */ /* 0x000fe40001fc1070 */
[----:B------:R-:W-:-:S11]  /*0b40*/  MOV R9, RZ ;  /* 0x000000ff00097202 */ /* 0x000fd60000000f00 */
[----:B------:R0:W2:Y:S02]  /*0b50*/  @P6 LDG.E.EL.128 R8, desc[UR6][R14.64] ;  /* 0x000000060e086981 */ /* 0x0000a4000c2e1d00 */
[----:B0-----:R-:W-:-:S06]  /*0b60*/  CS2R R14, SRZ ;  /* 0x00000000000e7805 */ /* 0x001fcc000001ff00 */
[----:B------:R0:W3:Y:S01]  /*0b70*/  @P6 LDG.E.EL.128 R12, desc[UR6][R30.64] ;  /* 0x000000061e0c6981 */ /* 0x0000e2000c2e1d00 */
[----:B------:R-:W-:Y:S01]  /*0b80*/  FADD R37, R39, R37 ;  /* 0x0000002527257221 */ /* 0x000fe20000000000 */
[----:B------:R-:W-:Y:S01]  /*0b90*/  LOP3.LUT R45, R5, 0x1, RZ, 0xfc, !PT ;  /* 0x00000001052d7812 */ /* 0x000fe200078efcff */
[----:B------:R-:W-:Y:S01]  /*0ba0*/  FADD R29, R29, R35 ;  /* 0x000000231d1d7221 */ /* 0x000fe20000000000 */
[----:B------:R-:W-:Y:S01]  /*0bb0*/  FADD R36, R38, R36 ;  /* 0x0000002426247221 */ /* 0x000fe20000000000 */
[----:B------:R-:W-:Y:S02]  /*0bc0*/  HFMA2.MMA R38, -RZ, RZ, 0, 0 ;  /* 0x00000000ff267435 */ /* 0x000fe400000001ff */
[--C-:B------:R-:W-:Y:S02]  /*0bd0*/  IMAD R35, R18, 0x40, R45.reuse ;  /* 0x0000004012237824 */ /* 0x100fe400078e022d */
[----:B------:R-:W-:Y:S02]  /*0be0*/  IMAD R45, R20, 0x40, R45 ;  /* 0x00000040142d7824 */ /* 0x000fe400078e022d */
[----:B------:R-:W-:Y:S01]  /*0bf0*/  FADD R32, R32, R40 ;  /* 0x0000002820207221 */ /* 0x000fe20000000000 */
[----:B------:R-:W-:-:S02]  /*0c00*/  IMAD.MOV.U32 R40, RZ, RZ, RZ ;  /* 0x000000ffff287224 */ /* 0x000fc400078e00ff */
[----:B0-----:R-:W-:-:S04]  /*0c10*/  IMAD.WIDE R30, R45, 0x4, R24 ;  /* 0x000000042d1e7825 */ /* 0x001fc800078e0218 */
[----:B------:R-:W-:Y:S01]  /*0c20*/  FADD R17, R17, R41 ;  /* 0x0000002911117221 */ /* 0x000fe20000000000 */
[----:B------:R-:W-:Y:S01]  /*0c30*/  FADD R23, R23, R43 ;  /* 0x0000002b17177221 */ /* 0x000fe20000000000 */
[----:B----4-:R-:W-:Y:S01]  /*0c40*/  SEL R39, R34, RZ, P5 ;  /* 0x000000ff22277207 */ /* 0x010fe20002800000 */
[----:B------:R-:W-:Y:S01]  /*0c50*/  IMAD.WIDE R34, R35, 0x4, R24 ;  /* 0x0000000423227825 */ /* 0x000fe200078e0218 */
[----:B-----5:R-:W-:Y:S02]  /*0c60*/  SEL R21, R21, RZ, P5 ;  /* 0x000000ff15157207 */ /* 0x020fe40002800000 */
[----:B------:R-:W-:-:S13]  /*0c70*/  ISETP.GT.AND P5, PT, R4, RZ, !P2 ;  /* 0x000000ff0400720c */ /* 0x000fda00057a4270 */
[----:B------:R-:W4:Y:S04]  /*0c80*/  @P5 LDG.E.EL R40, desc[UR6][R34.64] ;  /* 0x0000000622285981 */ /* 0x000f28000c2e1900 */
[----:B------:R-:W5:Y:S01]  /*0c90*/  @P5 LDG.E.EL R38, desc[UR6][R30.64] ;  /* 0x000000061e265981 */ /* 0x000f62000c2e1900 */
[----:B------:R-:W-:Y:S01]  /*0ca0*/  FADD R21, R22, R21 ;  /* 0x0000001516157221 */ /* 0x000fe20000000000 */
[----:B------:R-:W-:Y:S01]  /*0cb0*/  FADD R19, R19, R39 ;  /* 0x0000002713137221 */ /* 0x000fe20000000000 */
[----:B------:R-:W-:Y:S02]  /*0cc0*/  MOV R39, RZ ;  /* 0x000000ff00277202 */ /* 0x000fe40000000f00 */
[----:B--2---:R-:W-:Y:S02]  /*0cd0*/  SEL R42, R8, RZ, P6 ;  /* 0x000000ff082a7207 */ /* 0x004fe40003000000 */
[----:B------:R-:W-:-:S02]  /*0ce0*/  SEL R22, R9, RZ, P6 ;  /* 0x000000ff09167207 */ /* 0x000fc40003000000 */
[----:B------:R-:W-:Y:S02]  /*0cf0*/  SEL R10, R10, RZ, P6 ;  /* 0x000000ff0a0a7207 */ /* 0x000fe40003000000 */
[----:B------:R-:W-:Y:S02]  /*0d00*/  SEL R11, R11, RZ, P6 ;  /* 0x000000ff0b0b7207 */ /* 0x000fe40003000000 */
[----:B---3--:R-:W-:Y:S02]  /*0d10*/  SEL R8, R12, RZ, P6 ;  /* 0x000000ff0c087207 */ /* 0x008fe40003000000 */
[----:B------:R-:W-:Y:S02]  /*0d20*/  SEL R12, R15, RZ, P6 ;  /* 0x000000ff0f0c7207 */ /* 0x000fe40003000000 */
[----:B------:R-:W-:Y:S02]  /*0d30*/  LOP3.LUT R15, R5, 0x2, RZ, 0xfc, !PT ;  /* 0x00000002050f7812 */ /* 0x000fe400078efcff */
[----:B------:R-:W-:-:S02]  /*0d40*/  SEL R13, R13, RZ, P6 ;  /* 0x000000ff0d0d7207 */ /* 0x000fc40003000000 */
[----:B------:R-:W-:Y:S02]  /*0d50*/  SEL R9, R14, RZ, P6 ;  /* 0x000000ff0e097207 */ /* 0x000fe40003000000 */
[----:B------:R-:W-:Y:S01]  /*0d60*/  ISETP.GT.AND P6, PT, R3, RZ, !P2 ;  /* 0x000000ff0300720c */ /* 0x000fe200057c4270 */
[--C-:B------:R-:W-:Y:S02]  /*0d70*/  IMAD R45, R18, 0x40, R15.reuse ;  /* 0x00000040122d7824 */ /* 0x100fe400078e020f */
[----:B------:R-:W-:Y:S02]  /*0d80*/  IMAD R15, R20, 0x40, R15 ;  /* 0x00000040140f7824 */ /* 0x000fe400078e020f */
[----:B------:R-:W-:Y:S01]  /*0d90*/  FADD R17, R17, R42 ;  /* 0x0000002a11117221 */ /* 0x000fe20000000000 */
[----:B------:R-:W-:Y:S01]  /*0da0*/  CS2R R42, SRZ ;  /* 0x00000000002a7805 */ /* 0x000fe2000001ff00 */
[----:B------:R-:W-:-:S04]  /*0db0*/  IMAD.WIDE R44, R45, 0x4, R24 ;  /* 0x000000042d2c7825 */ /* 0x000fc800078e0218 */
[----:B------:R-:W-:Y:S02]  /*0dc0*/  IMAD.WIDE R14, R15, 0x4, R24 ;  /* 0x000000040f0e7825 */ /* 0x000fe400078e0218 */
[----:B------:R-:W2:Y:S04]  /*0dd0*/  @P6 LDG.E.EL R39, desc[UR6][R44.64] ;  /* 0x000000062c276981 */ /* 0x000ea8000c2e1900 */
[----:B------:R-:W3:Y:S01]  /*0de0*/  @P6 LDG.E.EL R42, desc[UR6][R14.64] ;  /* 0x000000060e2a6981 */ /* 0x000ee2000c2e1900 */
[----:B------:R-:W-:Y:S01]  /*0df0*/  FADD R19, R19, R22 ;  /* 0x0000001613137221 */ /* 0x000fe20000000000 */
[----:B------:R-:W-:Y:S02]  /*0e00*/  IMAD.MOV.U32 R41, RZ, RZ, RZ ;  /* 0x000000ffff297224 */ /* 0x000fe400078e00ff */
[----:B------:R-:W-:Y:S01]  /*0e10*/  IMAD.MOV.U32 R22, RZ, RZ, RZ ;  /* 0x000000ffff167224 */ /* 0x000fe200078e00ff */
[----:B----4-:R-:W-:-:S02]  /*0e20*/  SEL R40, R40, RZ, P5 ;  /* 0x000000ff28287207 */ /* 0x010fc40002800000 */
[----:B-----5:R-:W-:Y:S02]  /*0e30*/  SEL R38, R38, RZ, P5 ;  /* 0x000000ff26267207 */ /* 0x020fe40002800000 */
[----:B------:R-:W-:-:S13]  /*0e40*/  ISETP.LT.U32.AND P5, PT, R33, 0x47, P0 ;  /* 0x000000472100780c */ /* 0x000fda00007a1070 */
[----:B------:R0:W4:Y:S04]  /*0e50*/  @P5 LDG.E.EL R41, desc[UR6][R34.64] ;  /* 0x0000000622295981 */ /* 0x000128000c2e1900 */
[----:B------:R1:W5:Y:S01]  /*0e60*/  @P5 LDG.E.EL R22, desc[UR6][R30.64] ;  /* 0x000000061e165981 */ /* 0x000362000c2e1900 */
[----:B0-----:R-:W-:Y:S01]  /*0e70*/  HFMA2.MMA R35, -RZ, RZ, 0, 0 ;  /* 0x00000000ff237435 */ /* 0x001fe200000001ff */
[----:B--2---:R-:W-:Y:S02]  /*0e80*/  SEL R39, R39, RZ, P6 ;  /* 0x000000ff27277207 */ /* 0x004fe40003000000 */
[----:B---3--:R-:W-:Y:S02]  /*0e90*/  SEL R42, R42, RZ, P6 ;  /* 0x000000ff2a2a7207 */ /* 0x008fe40003000000 */
[----:B------:R-:W-:-:S13]  /*0ea0*/  ISETP.LT.U32.AND P6, PT, R0, 0x7, !P2 ;  /* 0x000000070000780c */ /* 0x000fda00057c1070 */
[----:B------:R0:W2:Y:S04]  /*0eb0*/  @P6 LDG.E.EL R43, desc[UR6][R44.64] ;  /* 0x000000062c2b6981 */ /* 0x0000a8000c2e1900 */
[----:B------:R3:W2:Y:S01]  /*0ec0*/  @P6 LDG.E.EL R35, desc[UR6][R14.64] ;  /* 0x000000060e236981 */ /* 0x0006a2000c2e1900 */
[----:B------:R-:W-:Y:S01]  /*0ed0*/  FADD R23, R23, R8 ;  /* 0x0000000817177221 */ /* 0x000fe20000000000 */
[----:B------:R-:W-:Y:S01]  /*0ee0*/  LOP3.LUT R8, R5, 0x3, RZ, 0xfc, !PT ;  /* 0x0000000305087812 */ /* 0x000fe200078efcff */
[----:B-1----:R-:W-:-:S04]  /*0ef0*/  IMAD.MOV.U32 R30, RZ, RZ, RZ ;  /* 0x000000ffff1e7224 */ /* 0x002fc800078e00ff */
[----:B------:R-:W-:Y:S01]  /*0f00*/  IMAD R31, R18, 0x40, R8 ;  /* 0x00000040121f7824 */ /* 0x000fe200078e0208 */
[----:B------:R-:W-:Y:S01]  /*0f10*/  LEA R8, R20, R8, 0x6 ;  /* 0x0000000814087211 */ /* 0x000fe200078e30ff */
[----:B0-----:R-:W-:Y:S02]  /*0f20*/  VIADD R45, R5, 0x4 ;  /* 0x00000004052d7836 */ /* 0x001fe40000000000 */
[----:B---3--:R-:W-:Y:S01]  /*0f30*/  IMAD.WIDE R14, R31, 0x4, R24 ;  /* 0x000000041f0e7825 */ /* 0x008fe200078e0218 */
[----:B------:R-:W-:-:S03]  /*0f40*/  ISETP.LT.U32.AND P2, PT, R16, 0x8, !P2 ;  /* 0x000000081000780c */ /* 0x000fc60005741070 */
[----:B------:R-:W-:Y:S01]  /*0f50*/  FADD R34, R21, R13 ;  /* 0x0000000d15227221 */ /* 0x000fe20000000000 */
[----:B------:R-:W-:Y:S01]  /*0f60*/  IMAD.MOV.U32 R31, RZ, RZ, RZ ;  /* 0x000000ffff1f7224 */ /* 0x000fe200078e00ff */
[----:B------:R-:W-:Y:S01]  /*0f70*/  LEA R21, R18, R45, 0x6 ;  /* 0x0000002d12157211 */ /* 0x000fe200078e30ff */
[----:B------:R-:W-:Y:S02]  /*0f80*/  IMAD.MOV.U32 R13, RZ, RZ, RZ ;  /* 0x000000ffff0d7224 */ /* 0x000fe400078e00ff */
[----:B------:R-:W-:Y:S02]  /*0f90*/  IMAD R45, R20, 0x40, R45 ;  /* 0x00000040142d7824 */ /* 0x000fe400078e022d */
[----:B------:R-:W-:-:S05]  /*0fa0*/  VIADD R44, R5, 0xf ;  /* 0x0000000f052c7836 */ /* 0x000fca0000000000 */
[----:B------:R-:W-:Y:S02]  /*0fb0*/  ISETP.LT.U32.AND P4, PT, R44, 0x47, P4 ;  /* 0x000000472c00780c */ /* 0x000fe40002781070 */
[----:B----4-:R-:W-:Y:S02]  /*0fc0*/  SEL R41, R41, RZ, P5 ;  /* 0x000000ff29297207 */ /* 0x010fe40002800000 */
[----:B-----5:R-:W-:Y:S02]  /*0fd0*/  SEL R22, R22, RZ, P5 ;  /* 0x000000ff16167207 */ /* 0x020fe40002800000 */
[----:B------:R-:W-:-:S13]  /*0fe0*/  ISETP.LT.U32.AND P5, PT, R33, 0x47, P1 ;  /* 0x000000472100780c */ /* 0x000fda0000fa1070 */
[----:B------:R0:W3:Y:S02]  /*0ff0*/  @P5 LDG.E.EL R30, desc[UR6][R14.64] ;  /* 0x000000060e1e5981 */ /* 0x0000e4000c2e1900 */
[----:B0-----:R-:W-:-:S05]  /*1000*/  IMAD.WIDE R14, R8, 0x4, R24 ;  /* 0x00000004080e7825 */ /* 0x001fca00078e0218 */
[----:B------:R0:W4:Y:S01]  /*1010*/  @P5 LDG.E.EL R31, desc[UR6][R14.64] ;  /* 0x000000060e1f5981 */ /* 0x000122000c2e1900 */
[----:B------:R-:W-:Y:S01]  /*1020*/  MOV R8, RZ ;  /* 0x000000ff00087202 */ /* 0x000fe20000000f00 */
[----:B0-----:R-:W-:-:S05]  /*1030*/  IMAD.WIDE R14, R21, 0x4, R24 ;  /* 0x00000004150e7825 */ /* 0x001fca00078e0218 */
[----:B------:R0:W5:Y:S02]  /*1040*/  @P2 LDG.E.EL R13, desc[UR6][R14.64] ;  /* 0x000000060e0d2981 */ /* 0x000164000c2e1900 */
[----:B0-----:R-:W-:-:S05]  /*1050*/  IMAD.WIDE R14, R45, 0x4, R24 ;  /* 0x000000042d0e7825 */ /* 0x001fca00078e0218 */
[----:B------:R0:W5:Y:S01]  /*1060*/  @P2 LDG.E.EL R8, desc[UR6][R14.64] ;  /* 0x000000060e082981 */ /* 0x000162000c2e1900 */
[----:B------:R-:W-:Y:S01]  /*1070*/  FADD R29, R29, R38 ;  /* 0x000000261d1d7221 */ /* 0x000fe20000000000 */
[----:B0-----:R-:W-:Y:S01]  /*1080*/  HFMA2.MMA R15, -RZ, RZ, 0, 0 ;  /* 0x00000000ff0f7435 */ /* 0x001fe200000001ff */
[--C-:B------:R-:W-:Y:S02]  /*1090*/  IMAD R14, R18, 0x40, R33.reuse ;  /* 0x00000040120e7824 */ /* 0x100fe400078e0221 */
[----:B------:R-:W-:Y:S02]  /*10a0*/  IMAD R33, R20, 0x40, R33 ;  /* 0x0000004014217824 */ /* 0x000fe400078e0221 */
[----:B------:R-:W-:Y:S01]  /*10b0*/  FADD R38, R37, R39 ;  /* 0x0000002725267221 */ /* 0x000fe20000000000 */
[----:B------:R-:W-:Y:S01]  /*10c0*/  IMAD.MOV.U32 R39, RZ, RZ, RZ ;  /* 0x000000ffff277224 */ /* 0x000fe200078e00ff */
[----:B--2---:R-:W-:Y:S02]  /*10d0*/  SEL R21, R43, RZ, P6 ;  /* 0x000000ff2b157207 */ /* 0x004fe40003000000 */
[----:B------:R-:W-:-:S02]  /*10e0*/  SEL R35, R35, RZ, P6 ;  /* 0x000000ff23237207 */ /* 0x000fc40003000000 */
[----:B------:R-:W-:Y:S01]  /*10f0*/  ISETP.GE.U32.AND P6, PT, R44, 0x47, PT ;  /* 0x000000472c00780c */ /* 0x000fe20003fc6070 */
[----:B------:R-:W-:-:S05]  /*1100*/  IMAD.WIDE R44, R14, 0x4, R24 ;  /* 0x000000040e2c7825 */ /* 0x000fca00078e0218 */
[----:B------:R0:W2:Y:S02]  /*1110*/  @P4 LDG.E.EL R15, desc[UR6][R44.64] ;  /* 0x000000062c0f4981 */ /* 0x0000a4000c2e1900 */
[----:B0-----:R-:W-:-:S05]  /*1120*/  IMAD.WIDE R44, R33, 0x4, R24 ;  /* 0x00000004212c7825 */ /* 0x001fca00078e0218 */
[----:B------:R0:W2:Y:S01]  /*1130*/  @P4 LDG.E.EL R39, desc[UR6][R44.64] ;  /* 0x000000062c274981 */ /* 0x0000a2000c2e1900 */
[----:B------:R-:W-:Y:S01]  /*1140*/  FADD R37, R36, R42 ;  /* 0x0000002a24257221 */ /* 0x000fe20000000000 */
[----:B------:R-:W-:Y:S01]  /*1150*/  FADD R11, R38, R11 ;  /* 0x0000000b260b7221 */ /* 0x000fe20000000000 */
[----:B------:R-:W-:Y:S02]  /*1160*/  FADD R32, R32, R40 ;  /* 0x0000002820207221 */ /* 0x000fe40000000000 */
[----:B------:R-:W-:Y:S02]  /*1170*/  FADD R38, R37, R12 ;  /* 0x0000000c25267221 */ /* 0x000fe40000000000 */
[----:B------:R-:W-:Y:S01]  /*1180*/  FADD R10, R32, R10 ;  /* 0x0000000a200a7221 */ /* 0x000fe20000000000 */
[----:B0-----:R-:W-:-:S04]  /*1190*/  VIADD R45, R33, 0x1 ;  /* 0x00000001212d7836 */ /* 0x001fc80000000000 */
[----:B------:R-:W-:-:S04]  /*11a0*/  IMAD.WIDE R44, R45, 0x4, R24 ;  /* 0x000000042d2c7825 */ /* 0x000fc800078e0218 */
[----:B------:R-:W-:Y:S01]  /*11b0*/  FADD R19, R19, R21 ;  /* 0x0000001513137221 */ /* 0x000fe20000000000 */
[----:B------:R-:W-:Y:S01]  /*11c0*/  FADD R9, R29, R9 ;  /* 0x000000091d097221 */ /* 0x000fe20000000000 */
[----:B------:R-:W-:Y:S01]  /*11d0*/  FADD R21, R23, R22 ;  /* 0x0000001617157221 */ /* 0x000fe20000000000 */
[----:B------:R-:W-:Y:S01]  /*11e0*/  FADD R29, R34, R35 ;  /* 0x00000023221d7221 */ /* 0x000fe20000000000 */
[----:B------:R-:W-:Y:S01]  /*11f0*/  IADD3 R23, R33, 0x2, RZ ;  /* 0x0000000221177810 */ /* 0x000fe20007ffe0ff */
[----:B------:R-:W-:-:S04]  /*1200*/  VIADD R35, R14, 0x2 ;  /* 0x000000020e237836 */ /* 0x000fc80000000000 */
[----:B------:R-:W-:-:S04]  /*1210*/  IMAD.WIDE R34, R35, 0x4, R24 ;  /* 0x0000000423227825 */ /* 0x000fc800078e0218 */
[----:B------:R-:W-:-:S04]  /*1220*/  IMAD.WIDE R22, R23, 0x4, R24 ;  /* 0x0000000417167825 */ /* 0x000fc800078e0218 */
[----:B------:R-:W-:Y:S01]  /*1230*/  FADD R17, R17, R41 ;  /* 0x0000002911117221 */ /* 0x000fe20000000000 */
[----:B------:R-:W-:Y:S01]  /*1240*/  VIADD R41, R33, 0x3 ;  /* 0x0000000321297836 */ /* 0x000fe20000000000 */
[----:B---3--:R-:W-:-:S05]  /*1250*/  SEL R37, R30, RZ, P5 ;  /* 0x000000ff1e257207 */ /* 0x008fca0002800000 */
[----:B------:R-:W-:Y:S01]  /*1260*/  FADD R36, R10, R37 ;  /* 0x000000250a247221 */ /* 0x000fe20000000000 */
[----:B----4-:R-:W-:Y:S02]  /*1270*/  SEL R12, R31, RZ, P5 ;  /* 0x000000ff1f0c7207 */ /* 0x010fe40002800000 */
[----:B------:R-:W-:Y:S02]  /*1280*/  ISETP.GT.AND P5, PT, R0, RZ, !P6 ;  /* 0x000000ff0000720c */ /* 0x000fe400077a4270 */
[----:B-----5:R-:W-:-:S05]  /*1290*/  SEL R40, R13, RZ, P2 ;  /* 0x000000ff0d287207 */ /* 0x020fca0001000000 */
[----:B------:R-:W-:Y:S01]  /*12a0*/  FADD R40, R11, R40 ;  /* 0x000000280b287221 */ /* 0x000fe20000000000 */
[----:B------:R-:W-:Y:S02]  /*12b0*/  CS2R R10, SRZ ;  /* 0x00000000000a7805 */ /* 0x000fe4000001ff00 */
[----:B------:R-:W-:-:S04]  /*12c0*/  IADD3 R13, R14, 0x1, RZ ;  /* 0x000000010e0d7810 */ /* 0x000fc80007ffe0ff */
[----:B------:R-:W3:Y:S01]  /*12d0*/  @P5 LDG.E.EL R11, desc[UR6][R44.64] ;  /* 0x000000062c0b5981 */ /* 0x000ee2000c2e1900 */
[----:B------:R-:W-:Y:S02]  /*12e0*/  SEL R31, R8, RZ, P2 ;  /* 0x000000ff081f7207 */ /* 0x000fe40001000000 */
[----:B------:R-:W-:Y:S01]  /*12f0*/  ISETP.GT.AND P2, PT, R4, RZ, !P6 ;  /* 0x000000ff0400720c */ /* 0x000fe20007744270 */
[----:B------:R-:W-:Y:S01]  /*1300*/  FADD R37, R9, R12 ;  /* 0x0000000c09257221 */ /* 0x000fe20000000000 */
[----:B------:R-:W-:Y:S01]  /*1310*/  CS2R R8, SRZ ;  /* 0x0000000000087805 */ /* 0x000fe2000001ff00 */
[----:B------:R-:W-:-:S04]  /*1320*/  IMAD.WIDE R12, R13, 0x4, R24 ;  /* 0x000000040d0c7825 */ /* 0x000fc800078e0218 */
[----:B------:R-:W-:Y:S01]  /*1330*/  FADD R38, R38, R31 ;  /* 0x0000001f26267221 */ /* 0x000fe20000000000 */
[----:B------:R-:W-:Y:S01]  /*1340*/  VIADD R31, R14, 0x3 ;  /* 0x000000030e1f7836 */ /* 0x000fe20000000000 */
[----:B------:R-:W4:Y:S04]  /*1350*/  @P5 LDG.E.EL R10, desc[UR6][R12.64] ;  /* 0x000000060c0a5981 */ /* 0x000f28000c2e1900 */
[----:B------:R-:W5:Y:S04]  /*1360*/  @P2 LDG.E.EL R9, desc[UR6][R34.64] ;  /* 0x0000000622092981 */ /* 0x000f68000c2e1900 */
[----:B------:R-:W5:Y:S01]  /*1370*/  @P2 LDG.E.EL R8, desc[UR6][R22.64] ;  /* 0x0000000616082981 */ /* 0x000f62000c2e1900 */
[----:B------:R-:W-:Y:S01]  /*1380*/  IMAD.WIDE R32, R31, 0x4, R24 ;  /* 0x000000041f207825 */ /* 0x000fe200078e0218 */
[----:B------:R-:W-:-:S02]  /*1390*/  MOV R14, RZ ;  /* 0x000000ff000e7202 */ /* 0x000fc40000000f00 */
[----:B--2---:R-:W-:Y:S01]  /*13a0*/  SEL R30, R15, RZ, P4 ;  /* 0x000000ff0f1e7207 */ /* 0x004fe20002000000 */
[----:B------:R-:W-:-:S04]  /*13b0*/  IMAD.MOV.U32 R15, RZ, RZ, RZ ;  /* 0x000000ffff0f7224 */ /* 0x000fc800078e00ff */
[----:B------:R-:W-:Y:S01]  /*13c0*/  FADD R17, R17, R30 ;  /* 0x0000001e11117221 */ /* 0x000fe20000000000 */
[----:B------:R-:W-:Y:S01]  /*13d0*/  IMAD.WIDE R30, R41, 0x4, R24 ;  /* 0x00000004291e7825 */ /* 0x000fe200078e0218 */
[----:B------:R-:W-:Y:S02]  /*13e0*/  SEL R39, R39, RZ, P4 ;  /* 0x000000ff27277207 */ /* 0x000fe40002000000 */
[----:B------:R-:W-:-:S13]  /*13f0*/  ISETP.GT.AND P4, PT, R3, RZ, !P6 ;  /* 0x000000ff0300720c */ /* 0x000fda0007784270 */
[----:B------:R-:W2:Y:S04]  /*1400*/  @P4 LDG.E.EL R15, desc[UR6][R30.64] ;  /* 0x000000061e0f4981 */ /* 0x000ea8000c2e1900 */
[----:B------:R-:W2:Y:S01]  /*1410*/  @P4 LDG.E.EL R14, desc[UR6][R32.64] ;  /* 0x00000006200e4981 */ /* 0x000ea2000c2e1900 */
[----:B------:R-:W-:Y:S01]  /*1420*/  FADD R21, R21, R39 ;  /* 0x0000002715157221 */ /* 0x000fe20000000000 */
[----:B---3--:R-:W-:-:S05]  /*1430*/  SEL R42, R11, RZ, P5 ;  /* 0x000000ff0b2a7207 */ /* 0x008fca0002800000 */
[----:B------:R-:W-:Y:S01]  /*1440*/  FADD R29, R29, R42 ;  /* 0x0000002a1d1d7221 */ /* 0x000fe20000000000 */
[----:B------:R-:W-:-:S05]  /*1450*/  VIADD R42, R5, 0xf ;  /* 0x0000000f052a7836 */ /* 0x000fca0000000000 */
[----:B------:R-:W-:Y:S02]  /*1460*/  ISETP.LT.U32.AND P3, PT, R42, 0x47, P3 ;  /* 0x000000472a00780c */ /* 0x000fe40001f61070 */
[----:B----4-:R-:W-:Y:S02]  /*1470*/  SEL R10, R10, RZ, P5 ;  /* 0x000000ff0a0a7207 */ /* 0x010fe40002800000 */
[----:B-----5:R-:W-:Y:S02]  /*1480*/  SEL R9, R9, RZ, P2 ;  /* 0x000000ff09097207 */ /* 0x020fe40001000000 */
[----:B------:R-:W-:Y:S01]  /*1490*/  SEL R8, R8, RZ, P2 ;  /* 0x000000ff08087207 */ /* 0x000fe20001000000 */
[----:B------:R-:W-:Y:S02]  /*14a0*/  FADD R19, R19, R10 ;  /* 0x0000000a13137221 */ /* 0x000fe40000000000 */
[----:B------:R-:W-:Y:S01]  /*14b0*/  FADD R36, R36, R9 ;  /* 0x0000000924247221 */ /* 0x000fe20000000000 */
[----:B------:R-:W-:Y:S01]  /*14c0*/  CS2R R10, SRZ ;  /* 0x00000000000a7805 */ /* 0x000fe2000001ff00 */
[----:B------:R-:W-:Y:S01]  /*14d0*/  FADD R37, R37, R8 ;  /* 0x0000000825257221 */ /* 0x000fe20000000000 */
[----:B------:R-:W-:-:S06]  /*14e0*/  CS2R R8, SRZ ;  /* 0x0000000000087805 */ /* 0x000fcc000001ff00 */
[----:B------:R0:W3:Y:S02]  /*14f0*/  @P3 LDG.E.EL.128 R8, desc[UR6][R12.64] ;  /* 0x000000060c083981 */ /* 0x0000e4000c2e1d00 */
[----:B0-----:R-:W-:Y:S01]  /*1500*/  HFMA2.MMA R12, -RZ, RZ, 0, 0 ;  /* 0x00000000ff0c7435 */ /* 0x001fe200000001ff */
[----:B------:R-:W-:Y:S01]  /*1510*/  IMAD.MOV.U32 R13, RZ, RZ, RZ ;  /* 0x000000ffff0d7224 */ /* 0x000fe200078e00ff */
[----:B--2---:R-:W-:Y:S02]  /*1520*/  SEL R15, R15, RZ, P4 ;  /* 0x000000ff0f0f7207 */ /* 0x004fe40002000000 */
[----:B------:R-:W-:-:S03]  /*1530*/  SEL R39, R14, RZ, P4 ;  /* 0x000000ff0e277207 */ /* 0x000fc60002000000 */
[----:B------:R-:W-:Y:S01]  /*1540*/  FADD R38, R38, R15 ;  /* 0x0000000f26267221 */ /* 0x000fe20000000000 */
[----:B------:R-:W-:Y:S01]  /*1550*/  IMAD.MOV.U32 R14, RZ, RZ, RZ ;  /* 0x000000ffff0e7224 */ /* 0x000fe200078e00ff */
[----:B------:R-:W-:-:S06]  /*1560*/  MOV R15, RZ ;  /* 0x000000ff000f7202 */ /* 0x000fcc0000000f00 */
[----:B------:R-:W2:Y:S01]  /*1570*/  @P3 LDG.E.EL.128 R12, desc[UR6][R44.64] ;  /* 0x000000062c0c3981 */ /* 0x000ea2000c2e1d00 */
[----:B------:R-:W-:Y:S01]  /*1580*/  ISETP.LT.U32.AND P2, PT, R0, 0x7, !P6 ;  /* 0x000000070000780c */ /* 0x000fe20007741070 */
[----:B------:R-:W-:Y:S01]  /*1590*/  FADD R40, R40, R39 ;  /* 0x0000002728287221 */ /* 0x000fe20000000000 */
[----:B------:R-:W-:Y:S01]  /*15a0*/  IMAD.MOV.U32 R39, RZ, RZ, RZ ;  /* 0x000000ffff277224 */ /* 0x000fe200078e00ff */
[----:B------:R-:W-:Y:S01]  /*15b0*/  ISETP.LT.U32.AND P0, PT, R42, 0x47, P0 ;  /* 0x000000472a00780c */ /* 0x000fe20000701070 */
[----:B------:R-:W-:Y:S01]  /*15c0*/  VIADD R41, R5, 0xb ;  /* 0x0000000b05297836 */ /* 0x000fe20000000000 */
[----:B------:R-:W-:-:S08]  /*15d0*/  ISETP.LT.U32.AND P6, PT, R16, 0x8, !P6 ;  /* 0x000000081000780c */ /* 0x000fd000077c1070 */
[----:B------:R0:W4:Y:S01]  /*15e0*/  @P2 LDG.E.EL R39, desc[UR6][R32.64] ;  /* 0x0000000620272981 */ /* 0x000122000c2e1900 */
[----:B------:R-:W-:Y:S02]  /*15f0*/  LEA R43, R18, R41, 0x6 ;  /* 0x00000029122b7211 */ /* 0x000fe400078e30ff */
[----:B0-----:R-:W-:-:S03]  /*1600*/  CS2R R32, SRZ ;  /* 0x0000000000207805 */ /* 0x001fc6000001ff00 */
[----:B------:R-:W-:-:S03]  /*1610*/  VIADD R45, R43, 0x1 ;  /* 0x000000012b2d7836 */ /* 0x000fc60000000000 */
[----:B------:R0:W5:Y:S01]  /*1620*/  @P2 LDG.E.EL R32, desc[UR6][R30.64] ;  /* 0x000000061e202981 */ /* 0x000162000c2e1900 */
[----:B------:R-:W-:Y:S02]  /*1630*/  ISETP.LT.U32.AND P1, PT, R42, 0x47, P1 ;  /* 0x000000472a00780c */ /* 0x000fe40000f21070 */
[----:B------:R-:W-:Y:S02]  /*1640*/  ISETP.GE.AND P4, PT, R5, 0x40, PT ;  /* 0x000000400500780c */ /* 0x000fe40003f86270 */
[----:B0-----:R-:W-:Y:S01]  /*1650*/  CS2R R30, SRZ ;  /* 0x00000000001e7805 */ /* 0x001fe2000001ff00 */
[----:B------:R-:W-:-:S05]  /*1660*/  HFMA2.MMA R16, -RZ, RZ, 0, 0 ;  /* 0x00000000ff107435 */ /* 0x000fca00000001ff */
[----:B------:R0:W4:Y:S04]  /*1670*/  @P0 LDG.E.EL R30, desc[UR6][R34.64] ;  /* 0x00000006221e0981 */ /* 0x000128000c2e1900 */
[----:B------:R1:W4:Y:S01]  /*1680*/  @P0 LDG.E.EL R31, desc[UR6][R22.64] ;  /* 0x00000006161f0981 */ /* 0x000322000c2e1900 */
[----:B0-----:R-:W-:-:S05]  /*1690*/  IMAD.WIDE R34, R45, 0x4, R24 ;  /* 0x000000042d227825 */ /* 0x001fca00078e0218 */
[----:B------:R0:W4:Y:S01]  /*16a0*/  @P6 LDG.E.EL R33, desc[UR6][R34.64] ;  /* 0x0000000622216981 */ /* 0x000122000c2e1900 */
[----:B-1----:R-:W-:-:S04]  /*16b0*/  IMAD.WIDE R22, R43, 0x4, R24 ;  /* 0x000000042b167825 */ /* 0x002fc800078e0218 */
[C---:B------:R-:W-:Y:S01]  /*16c0*/  IMAD R43, R20.reuse, 0x40, R41 ;  /* 0x00000040142b7824 */ /* 0x040fe200078e0229 */
[----:B------:R-:W-:Y:S01]  /*16d0*/  LEA R41, R20, R5, 0x6 ;  /* 0x0000000514297211 */ /* 0x000fe200078e30ff */
[----:B0-----:R-:W-:Y:S02]  /*16e0*/  IMAD.MOV.U32 R34, RZ, RZ, RZ ;  /* 0x000000ffff227224 */ /* 0x001fe400078e00ff */
[----:B------:R-:W-:-:S04]  /*16f0*/  IMAD.MOV.U32 R20, RZ, RZ, RZ ;  /* 0x000000ffff147224 */ /* 0x000fc800078e00ff */
[----:B------:R0:W4:Y:S02]  /*1700*/  @P1 LDG.E.EL R34, desc[UR6][R22.64] ;  /* 0x0000000616221981 */ /* 0x000124000c2e1900 */
[----:B0-----:R-:W-:Y:S02]  /*1710*/  CS2R R22, SRZ ;  /* 0x0000000000167805 */ /* 0x001fe4000001ff00 */
[----:B---3--:R-:W-:Y:S02]  /*1720*/  SEL R8, R8, RZ, P3 ;  /* 0x000000ff08087207 */ /* 0x008fe40001800000 */
[----:B------:R-:W-:Y:S01]  /*1730*/  SEL R42, R9, RZ, P3 ;  /* 0x000000ff092a7207 */ /* 0x000fe20001800000 */
[----:B------:R-:W-:Y:S01]  /*1740*/  IMAD R9, R18, 0x40, R5 ;  /* 0x0000004012097824 */ /* 0x000fe200078e0205 */
[----:B------:R-:W-:Y:S01]  /*1750*/  SEL R11, R11, RZ, P3 ;  /* 0x000000ff0b0b7207 */ /* 0x000fe20001800000 */
[----:B------:R-:W-:Y:S01]  /*1760*/  FADD R35, R17, R8 ;  /* 0x0000000811237221 */ /* 0x000fe20000000000 */
[----:B------:R-:W-:-:S02]  /*1770*/  IMAD.MOV.U32 R17, RZ, RZ, RZ ;  /* 0x000000ffff117224 */ /* 0x000fc400078e00ff */
[----:B------:R-:W-:Y:S01]  /*1780*/  FADD R42, R19, R42 ;  /* 0x0000002a132a7221 */ /* 0x000fe20000000000 */
[----:B------:R-:W-:Y:S01]  /*1790*/  MOV R18, RZ ;  /* 0x000000ff00127202 */ /* 0x000fe20000000f00 */
[----:B------:R-:W-:Y:S02]  /*17a0*/  IMAD.MOV.U32 R19, RZ, RZ, RZ ;  /* 0x000000ffff137224 */ /* 0x000fe400078e00ff */
[----:B------:R-:W-:-:S04]  /*17b0*/  IMAD.WIDE R8, R9, 0x4, R24 ;  /* 0x0000000409087825 */ /* 0x000fc800078e0218 */
[----:B------:R-:W-:Y:S01]  /*17c0*/  FADD R40, R40, R11 ;  /* 0x0000000b28287221 */ /* 0x000fe20000000000 */
[----:B------:R0:W3:Y:S02]  /*17d0*/  @!P4 LDG.E.EL.128 R16, desc[UR6][R8.64] ;  /* 0x000000060810c981 */ /* 0x0000e4000c2e1d00 */
[----:B0-----:R-:W-:Y:S01]  /*17e0*/  IMAD.WIDE R8, R41, 0x4, R24 ;  /* 0x0000000429087825 */ /* 0x001fe200078e0218 */
[----:B------:R-:W-:Y:S01]  /*17f0*/  HFMA2.MMA R41, -RZ, RZ, 0, 0 ;  /* 0x00000000ff297435 */ /* 0x000fe200000001ff */
[----:B--2---:R-:W-:-:S05]  /*1800*/  SEL R12, R12, RZ, P3 ;  /* 0x000000ff0c0c7207 */ /* 0x004fca0001800000 */
[----:B------:R-:W-:Y:S01]  /*1810*/  FADD R11, R21, R12 ;  /* 0x0000000c150b7221 */ /* 0x000fe20000000000 */
[----:B------:R-:W-:-:S06]  /*1820*/  IMAD.MOV.U32 R21, RZ, RZ, RZ ;  /* 0x000000ffff157224 */ /* 0x000fcc00078e00ff */
[----:B------:R0:W2:Y:S02]  /*1830*/  @!P4 LDG.E.EL.128 R20, desc[UR6][R8.64] ;  /* 0x000000060814c981 */ /* 0x0000a4000c2e1d00 */
[----:B0-----:R-:W-:-:S05]  /*1840*/  IMAD.WIDE R8, R43, 0x4, R24 ;  /* 0x000000042b087825 */ /* 0x001fca00078e0218 */
[----:B------:R0:W2:Y:S01]  /*1850*/  @P1 LDG.E.EL R41, desc[UR6][R8.64] ;  /* 0x0000000608291981 */ /* 0x0000a2000c2e1900 */
[----:B------:R-:W-:Y:S02]  /*1860*/  VIADD R43, R43, 0x1 ;  /* 0x000000012b2b7836 */ /* 0x000fe40000000000 */
[----:B------:R-:W-:Y:S02]  /*1870*/  IMAD.MOV.U32 R12, RZ, RZ, RZ ;  /* 0x000000ffff0c7224 */ /* 0x000fe400078e00ff */
[----:B------:R-:W-:-:S05]  /*1880*/  IMAD.WIDE R24, R43, 0x4, R24 ;  /* 0x000000042b187825 */ /* 0x000fca00078e0218 */
[----:B------:R1:W2:Y:S01]  /*1890*/  @P6 LDG.E.EL R12, desc[UR6][R24.64] ;  /* 0x00000006180c6981 */ /* 0x0002a2000c2e1900 */
[----:B------:R-:W-:Y:S02]  /*18a0*/  SHF.R.S32.HI R6, RZ, 0x3, R6 ;  /* 0x00000003ff067819 */ /* 0x000fe40000011406 */
[----:B------:R-:W-:Y:S02]  /*18b0*/  ISETP.GE.AND P4, PT, R5, 0x38, PT ;  /* 0x000000380500780c */ /* 0x000fe40003f86270 */
[----:B------:R-:W-:Y:S01]  /*18c0*/  IADD3 R43, R6, 0x2, RZ ;  /* 0x00000002062b7810 */ /* 0x000fe20007ffe0ff */
[----:B0-----:R-:W-:-:S03]  /*18d0*/  VIADD R8, R4, 0x2 ;  /* 0x0000000204087836 */ /* 0x001fc60000000000 */
[----:B------:R-:W-:Y:S02]  /*18e0*/  SEL R44, R43, RZ, !P4 ;  /* 0x000000ff2b2c7207 */ /* 0x000fe40006000000 */
[C---:B------:R-:W-:Y:S02]  /*18f0*/  ISETP.GT.AND P4, PT, R4.reuse, 0x6, PT ;  /* 0x000000060400780c */ /* 0x040fe40003f84270 */
[----:B------:R-:W-:-:S04]  /*1900*/  ISETP.GE.AND P5, PT, R4, 0x7, PT ;  /* 0x000000070400780c */ /* 0x000fc80003fa6270 */
[----:B------:R-:W-:Y:S02]  /*1910*/  SEL R8, R8, RZ, !P5 ;  /* 0x000000ff08087207 */ /* 0x000fe40006800000 */
[----:B------:R-:W-:-:S03]  /*1920*/  ISETP.GT.AND P5, PT, R5, 0x37, PT ;  /* 0x000000370500780c */ /* 0x000fc60003fa4270 */
[----:B------:R-:W-:Y:S01]  /*1930*/  VIADD R5, R8, 0x9 ;  /* 0x0000000908057836 */ /* 0x000fe20000000000 */
[----:B-1----:R-:W-:Y:S02]  /*1940*/  SEL R25, RZ, 0x9, !P5 ;  /* 0x00000009ff197807 */ /* 0x002fe40006800000 */
[----:B------:R-:W-:-:S03]  /*1950*/  @!P4 IADD3 R5, R8, RZ, RZ ;  /* 0x000000ff0805c210 */ /* 0x000fc60007ffe0ff */
[----:B------:R-:W-:Y:S01]  /*1960*/  IMAD.IADD R25, R25, 0x1, R44 ;  /* 0x0000000119197824 */ /* 0x000fe200078e022c */
[----:B------:R-:W-:-:S04]  /*1970*/  IADD3 R8, R5, -R4, -R6 ;  /* 0x8000000405087210 */ /* 0x000fc80007ffe806 */
[----:B------:R-:W-:Y:S01]  /*1980*/  IADD3 R9, R8, 0x1, R25 ;  /* 0x0000000108097810 */ /* 0x000fe20007ffe019 */
[----:B------:R-:W-:Y:S01]  /*1990*/  IMAD.IADD R8, R25, 0x1, -R6 ;  /* 0x0000000119087824 */ /* 0x000fe200078e0a06 */
[----:B------:R-:W-:-:S03]  /*19a0*/  SEL R24, R13, RZ, P3 ;  /* 0x000000ff0d187207 */ /* 0x000fc60001800000 */
[----:B------:R-:W-:Y:S01]  /*19b0*/  IMAD R13, R8, R5, R9 ;  /* 0x00000005080d7224 */ /* 0x000fe200078e0209 */
[----:B------:R-:W-:Y:S01]  /*19c0*/  IADD3 R9, R6, -R25, RZ ;  /* 0x8000001906097210 */ /* 0x000fe20007ffe0ff */
[----:B------:R-:W-:-:S04]  /*19d0*/  IMAD.MOV.U32 R5, RZ, RZ, 0x9 ;  /* 0x00000009ff057424 */ /* 0x000fc800078e00ff */
[----:B------:R-:W-:Y:S01]  /*19e0*/  IMAD R4, R4, R9, R13 ;  /* 0x0000000904047224 */ /* 0x000fe200078e020d */
[----:B------:R-:W-:Y:S01]  /*19f0*/  VIADDMNMX R13, R7, 0x2, R5, PT ;  /* 0x00000002070d7846 */ /* 0x000fe20003800105 */
[----:B------:R-:W-:-:S03]  /*1a00*/  FADD R29, R29, R24 ;  /* 0x000000181d1d7221 */ /* 0x000fc60000000000 */
[----:B------:R-:W-:Y:S02]  /*1a10*/  IADD3 R24, R13, -R6, -R7 ;  /* 0x800000060d187210 */ /* 0x000fe40007ffe807 */
[----:B------:R-:W-:Y:S02]  /*1a20*/  VIADDMNMX R5, R0, 0x2, R5, PT ;  /* 0x0000000200057846 */ /* 0x000fe40003800105 */
[----:B------:R-:W-:-:S05]  /*1a30*/  IADD3 R24, R24, 0x1, R25 ;  /* 0x0000000118187810 */ /* 0x000fca0007ffe019 */
[----:B------:R-:W-:Y:S02]  /*1a40*/  IMAD R24, R13, R8, R24 ;  /* 0x000000080d187224 */ /* 0x000fe400078e0218 */
[----:B------:R-:W-:Y:S02]  /*1a50*/  IMAD.IADD R13, R5, 0x1, -R0 ;  /* 0x00000001050d7824 */ /* 0x000fe400078e0a00 */
[----:B------:R-:W-:-:S03]  /*1a60*/  IMAD R7, R7, R9, R24 ;  /* 0x0000000907077224 */ /* 0x000fc600078e0218 */
[----:B------:R-:W-:-:S04]  /*1a70*/  LOP3.LUT R24, R13, 0x1, RZ, 0xfc, !PT ;  /* 0x000000010d187812 */ /* 0x000fc800078efcff */
[----:B------:R-:W-:-:S05]  /*1a80*/  IADD3 R24, R25, R24, -R6 ;  /* 0x0000001819187210 */ /* 0x000fca0007ffe806 */
[----:B------:R-:W-:Y:S02]  /*1a90*/  IMAD R24, R5, R8, R24 ;  /* 0x0000000805187224 */ /* 0x000fe400078e0218 */
[----:B------:R-:W0:Y:S01]  /*1aa0*/  S2R R5, SR_TID.X ;  /* 0x0000000000057919 */ /* 0x000e220000002100 */
[C---:B------:R-:W-:Y:S02]  /*1ab0*/  ISETP.GT.AND P4, PT, R3.reuse, 0x6, PT ;  /* 0x000000060300780c */ /* 0x040fe40003f84270 */
[----:B------:R-:W-:Y:S02]  /*1ac0*/  ISETP.GE.AND P5, PT, R3, 0x7, PT ;  /* 0x000000070300780c */ /* 0x000fe40003fa6270 */
[----:B------:R-:W-:Y:S01]  /*1ad0*/  IADD3 R13, R3, 0x2, RZ ;  /* 0x00000002030d7810 */ /* 0x000fe20007ffe0ff */
[----:B------:R-:W1:Y:S03]  /*1ae0*/  S2UR UR5, SR_CgaCtaId ;  /* 0x00000000000579c3 */ /* 0x000e660000008800 */
[----:B------:R-:W-:-:S05]  /*1af0*/  SEL R43, R13, RZ, !P5 ;  /* 0x000000ff0d2b7207 */ /* 0x000fca0006800000 */
[----:B------:R-:W-:Y:S02]  /*1b00*/  VIADD R13, R43, 0x9 ;  /* 0x000000092b0d7836 */ /* 0x000fe40000000000 */
[----:B------:R-:W-:Y:S01]  /*1b10*/  @!P4 IMAD.MOV R13, RZ, RZ, R43 ;  /* 0x000000ffff0dc224 */ /* 0x000fe200078e022b */
[----:B------:R-:W-:-:S04]  /*1b20*/  SHF.R.S32.HI R43, RZ, 0x1a, R2 ;  /* 0x0000001aff2b7819 */ /* 0x000fc80000011402 */
[----:B------:R-:W-:Y:S02]  /*1b30*/  IADD3 R6, R13, -R3, -R6 ;  /* 0x800000030d067210 */ /* 0x000fe40007ffe806 */
[----:B------:R-:W-:Y:S02]  /*1b40*/  SGXT R43, R43, 0x1 ;  /* 0x000000012b2b781a */ /* 0x000fe40000000200 */
[----:B------:R-:W-:Y:S02]  /*1b50*/  IADD3 R25, R6, 0x1, R25 ;  /* 0x0000000106197810 */ /* 0x000fe40007ffe019 */
[----:B------:R-:W-:Y:S01]  /*1b60*/  LEA.HI R43, R43, R26, RZ, 0xb ;  /* 0x0000001a2b2b7211 */ /* 0x000fe200078f58ff */
[----:B------:R-:W-:Y:S02]  /*1b70*/  IMAD R6, R0, R9, R24 ;  /* 0x0000000900067224 */ /* 0x000fe400078e0218 */
[----:B------:R-:W-:Y:S01]  /*1b80*/  IMAD R8, R8, R13, R25 ;  /* 0x0000000d08087224 */ /* 0x000fe200078e0219 */
[----:B------:R-:W-:Y:S01]  /*1b90*/  SHF.L.U32 R2, R43, 0x6, RZ ;  /* 0x000000062b027819 */ /* 0x000fe200000006ff */
[----:B0-----:R-:W-:Y:S01]  /*1ba0*/  IMAD.SHL.U32 R0, R5, 0x80, RZ ;  /* 0x0000008005007824 */ /* 0x001fe200078e00ff */
[----:B------:R-:W-:Y:S01]  /*1bb0*/  SHF.R.U32.HI R13, RZ, 0x3, R5 ;  /* 0x00000003ff0d7819 */ /* 0x000fe20000011605 */
[----:B------:R-:W-:Y:S01]  /*1bc0*/  UMOV UR4, 0x400 ;  /* 0x0000040000047882 */ /* 0x000fe20000000000 */
[----:B------:R-:W-:-:S02]  /*1bd0*/  LOP3.LUT R43, R43, 0xfffff800, RZ, 0xc0, !PT ;  /* 0xfffff8002b2b7812 */ /* 0x000fc400078ec0ff */
[----:B------:R-:W-:Y:S01]  /*1be0*/  LOP3.LUT R2, R2, 0xfffe0000, RZ, 0xc0, !PT ;  /* 0xfffe000002027812 */ /* 0x000fe200078ec0ff */
[----:B-1----:R-:W-:Y:S01]  /*1bf0*/  UPRMT UR4, UR5, 0x654, UR4 ;  /* 0x0000065405047896 */ /* 0x002fe20008000004 */
[----:B------:R-:W-:Y:S02]  /*1c00*/  SGXT.U32 R13, R13, 0x4 ;  /* 0x000000040d0d781a */ /* 0x000fe40000000000 */
[----:B------:R-:W-:Y:S01]  /*1c10*/  LOP3.LUT R0, R0, 0x380, RZ, 0xc0, !PT ;  /* 0x0000038000007812 */ /* 0x000fe200078ec0ff */
[----:B------:R-:W-:Y:S01]  /*1c20*/  IMAD R8, R3, R9, R8 ;  /* 0x0000000903087224 */ /* 0x000fe200078e0208 */
[----:B------:R-:W-:Y:S02]  /*1c30*/  IADD3 R26, R2, R26, -R43 ;  /* 0x0000001a021a7210 */ /* 0x000fe40007ffe82b */
[C---:B------:R-:W-:Y:S02]  /*1c40*/  LOP3.LUT R2, R0.reuse, R13, RZ, 0xfc, !PT ;  /* 0x0000000d00027212 */ /* 0x040fe400078efcff */
[----:B------:R-:W-:-:S02]  /*1c50*/  LOP3.LUT R9, R0, 0x20, RZ, 0xfc, !PT ;  /* 0x0000002000097812 */ /* 0x000fc400078efcff */
[C---:B------:R-:W-:Y:S02]  /*1c60*/  LOP3.LUT R13, R0.reuse, 0x40, RZ, 0xfc, !PT ;  /* 0x00000040000d7812 */ /* 0x040fe400078efcff */
[C---:B------:R-:W-:Y:S02]  /*1c70*/  LOP3.LUT R24, R0.reuse, 0x60, RZ, 0xfc, !PT ;  /* 0x0000006000187812 */ /* 0x040fe400078efcff */
[----:B------:R-:W-:Y:S02]  /*1c80*/  LEA.HI R3, R0, UR4, RZ, 0x1f ;  /* 0x0000000400037c11 */ /* 0x000fe4000f8ff8ff */
[----:B------:R-:W-:Y:S02]  /*1c90*/  LEA.HI R9, R9, UR4, RZ, 0x1f ;  /* 0x0000000409097c11 */ /* 0x000fe4000f8ff8ff */
[----:B------:R-:W-:Y:S02]  /*1ca0*/  LEA.HI R13, R13, UR4, RZ, 0x1f ;  /* 0x000000040d0d7c11 */ /* 0x000fe4000f8ff8ff */
[----:B------:R-:W-:Y:S01]  /*1cb0*/  LEA.HI R25, R24, UR4, RZ, 0x1f ;  /* 0x0000000418197c11 */ /* 0x000fe2000f8ff8ff */
[C---:B------:R-:W-:Y:S01]  /*1cc0*/  IMAD R3, R2.reuse, 0x4, R3 ;  /* 0x0000000402037824 */ /* 0x040fe200078e0203 */
[C---:B------:R-:W-:Y:S01]  /*1cd0*/  LEA R0, R2.reuse, R9, 0x2 ;  /* 0x0000000902007211 */ /* 0x040fe200078e10ff */
[----:B------:R-:W-:-:S02]  /*1ce0*/  IMAD R13, R2, 0x4, R13 ;  /* 0x00000004020d7824 */ /* 0x000fc400078e020d */
[----:B------:R-:W-:Y:S01]  /*1cf0*/  IMAD R2, R2, 0x4, R25 ;  /* 0x0000000402027824 */ /* 0x000fe200078e0219 */
[----:B---3--:R-:W-:Y:S01]  /*1d00*/  STS [R3], R16 ;  /* 0x0000001003007388 */ /* 0x008fe20000000800 */
[----:B------:R-:W-:-:S03]  /*1d10*/  SHF.L.U32 R24, R5, 0x2, RZ ;  /* 0x0000000205187819 */ /* 0x000fc600000006ff */
[----:B------:R0:W-:Y:S01]  /*1d20*/  STS [R0+0x80], R17 ;  /* 0x0000801100007388 */ /* 0x0001e20000000800 */
[----:B----4-:R-:W-:-:S03]  /*1d30*/  SEL R39, R39, RZ, P2 ;  /* 0x000000ff27277207 */ /* 0x010fc60001000000 */
[----:B------:R1:W-:Y:S01]  /*1d40*/  STS [R13+0x100], R18 ;  /* 0x000100120d007388 */ /* 0x0003e20000000800 */
[----:B------:R-:W-:-:S03]  /*1d50*/  I2FP.F32.S32 R7, R7 ;  /* 0x0000000700077245 */ /* 0x000fc60000201400 */
[----:B------:R-:W-:Y:S01]  /*1d60*/  STS [R2+0x180], R19 ;  /* 0x0001801302007388 */ /* 0x000fe20000000800 */
[----:B------:R-:W-:Y:S01]  /*1d70*/  LOP3.LUT R24, R24, 0x1fc, RZ, 0xc0, !PT ;  /* 0x000001fc18187812 */ /* 0x000fe200078ec0ff */
[----:B------:R-:W-:Y:S01]  /*1d80*/  FADD R42, R42, R39 ;  /* 0x000000272a2a7221 */ /* 0x000fe20000000000 */
[----:B------:R-:W-:Y:S01]  /*1d90*/  FSETP.GT.AND P5, PT, |R7|, 8.50705917302346158658e+37, PT ;  /* 0x7e8000000700780b */ /* 0x000fe20003fa4200 */
[----:B0-----:R-:W0:Y:S01]  /*1da0*/  LDC.64 R16, c[0x0][0x218] ;  /* 0x00008600ff107b82 */ /* 0x001e220000000a00 */
[----:B------:R-:W-:Y:S02]  /*1db0*/  I2FP.F32.S32 R39, R6 ;  /* 0x0000000600277245 */ /* 0x000fe40000201400 */
[----:B------:R-:W-:Y:S02]  /*1dc0*/  LOP3.LUT R9, R24, 0x200, RZ, 0xfc, !PT ;  /* 0x0000020018097812 */ /* 0x000fe400078efcff */
[----:B------:R-:W-:Y:S02]  /*1dd0*/  SEL R25, R10, RZ, P3 ;  /* 0x000000ff0a197207 */ /* 0x000fe40001800000 */
[----:B-----5:R-:W-:-:S02]  /*1de0*/  SEL R32, R32, RZ, P2 ;  /* 0x000000ff20207207 */ /* 0x020fc40001000000 */
[----:B------:R-:W-:Y:S02]  /*1df0*/  SHF.L.U32 R5, R5, 0x1, RZ ;  /* 0x0000000105057819 */ /* 0x000fe400000006ff */
[----:B------:R-:W-:Y:S02]  /*1e00*/  SEL R30, R30, RZ, P0 ;  /* 0x000000ff1e1e7207 */ /* 0x000fe40000000000 */
[----:B------:R-:W-:Y:S02]  /*1e10*/  SEL R10, R31, RZ, P0 ;  /* 0x000000ff1f0a7207 */ /* 0x000fe40000000000 */
[----:B------:R-:W-:Y:S02]  /*1e20*/  FSETP.GEU.AND P2, PT, |R7|, 1.175494350822287508e-38, PT ;  /* 0x008000000700780b */ /* 0x000fe40003f4e200 */
[----:B------:R-:W-:Y:S02]  /*1e30*/  FSETP.GT.AND P0, PT, |R39|, 8.50705917302346158658e+37, PT ;  /* 0x7e8000002700780b */ /* 0x000fe40003f04200 */
[----:B------:R-:W-:-:S02]  /*1e40*/  SHF.R.U32.HI R9, RZ, 0x1, R9 ;  /* 0x00000001ff097819 */ /* 0x000fc40000011609 */
[----:B------:R-:W-:Y:S02]  /*1e50*/  LOP3.LUT R5, R5, 0xf0, RZ, 0xc0, !PT ;  /* 0x000000f005057812 */ /* 0x000fe400078ec0ff */
[----:B------:R-:W-:Y:S02]  /*1e60*/  SEL R34, R34, RZ, P1 ;  /* 0x000000ff22227207 */ /* 0x000fe40000800000 */
[----:B------:R-:W-:Y:S01]  /*1e70*/  LOP3.LUT R9, R9, 0x1f0, RZ, 0xc0, !PT ;  /* 0x000001f009097812 */ /* 0x000fe200078ec0ff */
[----:B------:R-:W-:Y:S02]  /*1e80*/  VIADD R5, R5, UR4 ;  /* 0x0000000405057c36 */ /* 0x000fe40008000000 */
[----:B------:R-:W-:Y:S01]  /*1e90*/  @P5 FMUL R7, R7, 0.25 ;  /* 0x3e80000007075820 */ /* 0x000fe20000400000 */
[----:B------:R-:W-:Y:S01]  /*1ea0*/  FADD R35, R35, R30 ;  /* 0x0000001e23237221 */ /* 0x000fe20000000000 */
[----:B------:R-:W-:Y:S01]  /*1eb0*/  FADD R29, R29, R32 ;  /* 0x000000201d1d7221 */ /* 0x000fe20000000000 */
[----:B------:R-:W-:Y:S01]  /*1ec0*/  SEL R14, R14, RZ, P3 ;  /* 0x000000ff0e0e7207 */ /* 0x000fe20001800000 */
[----:B------:R-:W-:Y:S01]  /*1ed0*/  VIADD R9, R9, UR4 ;  /* 0x0000000409097c36 */ /* 0x000fe20008000000 */
[----:B------:R-:W-:Y:S01]  /*1ee0*/  SEL R15, R15, RZ, P3 ;  /* 0x000000ff0f0f7207 */ /* 0x000fe20001800000 */
[----:B------:R-:W-:Y:S01]  /*1ef0*/  FADD R30, R11, R10 ;  /* 0x0000000a0b1e7221 */ /* 0x000fe20000000000 */
[----:B------:R-:W-:Y:S01]  /*1f00*/  I2FP.F32.S32 R31, R8 ;  /* 0x00000008001f7245 */ /* 0x000fe20000201400 */
[----:B------:R-:W-:Y:S01]  /*1f10*/  @!P2 FMUL R7, R7, 16777216 ;  /* 0x4b8000000707a820 */ /* 0x000fe20000400000 */
[C---:B------:R-:W-:Y:S01]  /*1f20*/  ISETP.GE.AND P4, PT, R27.reuse, 0x40, PT ;  /* 0x000000401b00780c */ /* 0x040fe20003f86270 */
[--C-:B------:R-:W-:Y:S01]  /*1f30*/  IMAD R27, R27, 0x800, R26.reuse ;  /* 0x000008001b1b7824 */ /* 0x100fe200078e021a */
[C---:B------:R-:W-:Y:S01]  /*1f40*/  ISETP.GE.AND P3, PT, R28.reuse, 0x40, PT ;  /* 0x000000401c00780c */ /* 0x040fe20003f66270 */
[----:B------:R-:W-:Y:S01]  /*1f50*/  IMAD R28, R28, 0x800, R26 ;  /* 0x000008001c1c7824 */ /* 0x000fe200078e021a */
[----:B------:R-:W-:Y:S01]  /*1f60*/  I2FP.F32.S32 R43, R4 ;  /* 0x00000004002b7245 */ /* 0x000fe20000201400 */
[----:B------:R-:W-:Y:S01]  /*1f70*/  @P0 FMUL R42, R42, 0.25 ;  /* 0x3e8000002a2a0820 */ /* 0x000fe20000400000 */
[C---:B------:R-:W-:Y:S01]  /*1f80*/  LEA R26, R24.reuse, R5, 0x2 ;  /* 0x00000005181a7211 */ /* 0x040fe200078e10ff */
[----:B------:R-:W-:Y:S01]  /*1f90*/  @P0 FMUL R29, R29, 0.25 ;  /* 0x3e8000001d1d0820 */ /* 0x000fe20000400000 */
[----:B------:R-:W-:-:S02]  /*1fa0*/  IMAD R24, R24, 0x4, R9 ;  /* 0x0000000418187824 */ /* 0x000fc400078e0209 */
[----:B------:R-:W-:Y:S01]  /*1fb0*/  @P5 FMUL R35, R35, 0.25 ;  /* 0x3e80000023235820 */ /* 0x000fe20000400000 */
[----:B------:R-:W-:Y:S01]  /*1fc0*/  @P5 FMUL R30, R30, 0.25 ;  /* 0x3e8000001e1e5820 */ /* 0x000fe20000400000 */
[----:B------:R-:W-:Y:S01]  /*1fd0*/  FSETP.GT.AND P5, PT, |R43|, 8.50705917302346158658e+37, PT ;  /* 0x7e8000002b00780b */ /* 0x000fe20003fa4200 */
[----:B-1----:R-:W1:Y:S01]  /*1fe0*/  MUFU.RCP R18, R7 ;  /* 0x0000000700127308 */ /* 0x002e620000001000 */
[----:B------:R-:W-:Y:S01]  /*1ff0*/  @!P2 FMUL R35, R35, 16777216 ;  /* 0x4b8000002323a820 */ /* 0x000fe20000400000 */
[----:B------:R-:W-:Y:S01]  /*2000*/  @!P2 FMUL R30, R30, 16777216 ;  /* 0x4b8000001e1ea820 */ /* 0x000fe20000400000 */
[----:B------:R-:W-:Y:S01]  /*2010*/  FSETP.GEU.AND P2, PT, |R43|, 1.175494350822287508e-38, PT ;  /* 0x008000002b00780b */ /* 0x000fe20003f4e200 */
[----:B------:R-:W-:Y:S01]  /*2020*/  FADD R38, R38, R15 ;  /* 0x0000000f26267221 */ /* 0x000fe20000000000 */
[----:B------:R-:W-:Y:S02]  /*2030*/  FADD R32, R37, R14 ;  /* 0x0000000e25207221 */ /* 0x000fe40000000000 */
[----:B------:R-:W3:Y:S05]  /*2040*/  LDC.64 R14, c[0x0][0x220] ;  /* 0x00008800ff0e7b82 */ /* 0x000eea0000000a00 */
[----:B------:R-:W-:Y:S01]  /*2050*/  @P5 FMUL R43, R43, 0.25 ;  /* 0x3e8000002b2b5820 */ /* 0x000fe20000400000 */
[----:B-1----:R-:W-:-:S03]  /*2060*/  FMUL R30, R18, R30 ;  /* 0x0000001e121e7220 */ /* 0x002fc60000400000 */
[----:B------:R-:W-:Y:S01]  /*2070*/  @!P2 FMUL R43, R43, 16777216 ;  /* 0x4b8000002b2ba820 */ /* 0x000fe20000400000 */
[----:B------:R-:W-:Y:S01]  /*2080*/  FADD R25, R36, R25 ;  /* 0x0000001924197221 */ /* 0x000fe20000000000 */
[----:B------:R-:W-:-:S03]  /*2090*/  SEL R33, R33, RZ, P6 ;  /* 0x000000ff21217207 */ /* 0x000fc60003000000 */
[----:B------:R-:W-:Y:S01]  /*20a0*/  FADD R25, R25, R34 ;  /* 0x0000002219197221 */ /* 0x000fe20000000000 */
[----:B--2---:R1:W-:Y:S04]  /*20b0*/  STS [R3+0x40], R20 ;  /* 0x0000401403007388 */ /* 0x0043e80000000800 */
[----:B------:R-:W-:Y:S04]  /*20c0*/  STS [R0+0xc0], R21 ;  /* 0x0000c01500007388 */ /* 0x000fe80000000800 */
[----:B------:R2:W-:Y:S04]  /*20d0*/  STS [R13+0x140], R22 ;  /* 0x000140160d007388 */ /* 0x0005e80000000800 */
[----:B------:R4:W-:Y:S01]  /*20e0*/  STS [R2+0x1c0], R23 ;  /* 0x0001c01702007388 */ /* 0x0009e20000000800 */
[----:B------:R-:W-:Y:S01]  /*20f0*/  BAR.SYNC.DEFER_BLOCKING 0x0 ;  /* 0x0000000000007b1d */ /* 0x000fe20000010000 */
[----:B------:R-:W-:-:S02]  /*2100*/  SEL R41, R41, RZ, P1 ;  /* 0x000000ff29297207 */ /* 0x000fc40000800000 */
[C---:B------:R-:W-:Y:S01]  /*2110*/  FSETP.GEU.AND P1, PT, |R39|.reuse, 1.175494350822287508e-38, PT ;  /* 0x008000002700780b */ /* 0x040fe20003f2e200 */
[----:B------:R-:W-:Y:S01]  /*2120*/  @P0 FMUL R39, R39, 0.25 ;  /* 0x3e80000027270820 */ /* 0x000fe20000400000 */
[----:B------:R-:W-:-:S11]  /*2130*/  FSETP.GT.AND P0, PT, |R31|, 8.50705917302346158658e+37, PT ;  /* 0x7e8000001f00780b */ /* 0x000fd60003f04200 */
[----:B------:R-:W-:Y:S01]  /*2140*/  @!P1 FMUL R39, R39, 16777216 ;  /* 0x4b80000027279820 */ /* 0x000fe20000400000 */
[----:B------:R-:W-:Y:S01]  /*2150*/  @!P1 FMUL R42, R42, 16777216 ;  /* 0x4b8000002a2a9820 */ /* 0x000fe20000400000 */
[----:B------:R-:W-:Y:S01]  /*2160*/  @!P1 FMUL R29, R29, 16777216 ;  /* 0x4b8000001d1d9820 */ /* 0x000fe20000400000 */
[C---:B------:R-:W-:Y:S01]  /*2170*/  FSETP.GEU.AND P1, PT, |R31|.reuse, 1.175494350822287508e-38, PT ;  /* 0x008000001f00780b */ /* 0x040fe20003f2e200 */
[----:B------:R-:W5:Y:S04]  /*2180*/  LDS.128 R4, [R26] ;  /* 0x000000001a047984 */ /* 0x000f680000000c00 */
[----:B------:R-:W5:Y:S01]  /*2190*/  LDS.128 R8, [R24+0x800] ;  /* 0x0008000018087984 */ /* 0x000f620000000c00 */
[----:B------:R-:W-:Y:S01]  /*21a0*/  @P0 FMUL R31, R31, 0.25 ;  /* 0x3e8000001f1f0820 */ /* 0x000fe20000400000 */
[----:B-1----:R-:W-:-:S02]  /*21b0*/  FMUL R20, R18, R35 ;  /* 0x0000002312147220 */ /* 0x002fc40000400000 */
[----:B------:R-:W1:Y:S04]  /*21c0*/  LDC.64 R18, c[0x0][0x228] ;  /* 0x00008a00ff127b82 */ /* 0x000e680000000a00 */
[----:B------:R-:W-:Y:S01]  /*21d0*/  @!P1 FMUL R31, R31, 16777216 ;  /* 0x4b8000001f1f9820 */ /* 0x000fe20000400000 */
[----:B--2---:R-:W2:Y:S01]  /*21e0*/  MUFU.RCP R22, R43 ;  /* 0x0000002b00167308 */ /* 0x004ea20000001000 */
[----:B----4-:R-:W-:Y:S01]  /*21f0*/  SEL R23, R12, RZ, P6 ;  /* 0x000000ff0c177207 */ /* 0x010fe20003000000 */
[----:B------:R-:W-:Y:S01]  /*2200*/  FADD R40, R40, R33 ;  /* 0x0000002128287221 */ /* 0x000fe20000000000 */
[----:B------:R-:W-:-:S05]  /*2210*/  FADD R41, R32, R41 ;  /* 0x0000002920297221 */ /* 0x000fca0000000000 */
[----:B------:R-:W4:Y:S01]  /*2220*/  MUFU.RCP R31, R31 ;  /* 0x0000001f001f7308 */ /* 0x000f220000001000 */
[----:B------:R-:W-:Y:S01]  /*2230*/  FADD R23, R38, R23 ;  /* 0x0000001726177221 */ /* 0x000fe20000000000 */
[----:B------:R-:W-:Y:S01]  /*2240*/  @P5 FMUL R25, R25, 0.25 ;  /* 0x3e80000019195820 */ /* 0x000fe20000400000 */
[----:B------:R-:W-:Y:S01]  /*2250*/  @P0 FMUL R40, R40, 0.25 ;  /* 0x3e80000028280820 */ /* 0x000fe20000400000 */
[----:B------:R-:W-:Y:S01]  /*2260*/  @P5 FMUL R41, R41, 0.25 ;  /* 0x3e80000029295820 */ /* 0x000fe20000400000 */
[----:B------:R-:W-:Y:S01]  /*2270*/  @P0 FMUL R23, R23, 0.25 ;  /* 0x3e80000017170820 */ /* 0x000fe20000400000 */
[----:B------:R-:W-:Y:S01]  /*2280*/  @!P2 FMUL R25, R25, 16777216 ;  /* 0x4b8000001919a820 */ /* 0x000fe20000400000 */
[----:B------:R-:W-:Y:S01]  /*2290*/  @!P1 FMUL R40, R40, 16777216 ;  /* 0x4b80000028289820 */ /* 0x000fe20000400000 */
[----:B------:R-:W-:Y:S01]  /*22a0*/  @!P2 FMUL R41, R41, 16777216 ;  /* 0x4b8000002929a820 */ /* 0x000fe20000400000 */
[----:B------:R-:W-:Y:S01]  /*22b0*/  @!P1 FMUL R23, R23, 16777216 ;  /* 0x4b80000017179820 */ /* 0x000fe20000400000 */
[----:B--2---:R-:W-:Y:S01]  /*22c0*/  FMUL R12, R22, R25 ;  /* 0x00000019160c7220 */ /* 0x004fe20000400000 */
[----:B0-----:R-:W-:-:S04]  /*22d0*/  IMAD.WIDE R34, R27, 0x4, R16 ;  /* 0x000000041b227825 */ /* 0x001fc800078e0210 */
[----:B------:R-:W-:Y:S01]  /*22e0*/  FMUL R36, R22, R41 ;  /* 0x0000002916247220 */ /* 0x000fe20000400000 */
[C---:B----4-:R-:W-:Y:S01]  /*22f0*/  FMUL R25, R31.reuse, R40 ;  /* 0x000000281f197220 */ /* 0x050fe20000400000 */
[----:B------:R-:W-:Y:S01]  /*2300*/  FMUL R31, R31, R23 ;  /* 0x000000171f1f7220 */ /* 0x000fe20000400000 */
[----:B------:R-:W-:-:S04]  /*2310*/  IMAD.WIDE R22, R28, 0x4, R16 ;  /* 0x000000041c167825 */ /* 0x000fc800078e0210 */
[C-C-:B---3--:R-:W-:Y:S01]  /*2320*/  IMAD.WIDE R16, R27.reuse, 0x4, R14.reuse ;  /* 0x000000041b107825 */ /* 0x148fe200078e020e */
[----:B-----5:R-:W-:Y:S03]  /*2330*/  @!P4 STG.E.128 desc[UR6][R34.64], R4 ;  /* 0x000000042200c986 */ /* 0x020fe6000c101d06 */
[C---:B------:R-:W-:Y:S01]  /*2340*/  IMAD.WIDE R14, R28.reuse, 0x4, R14 ;  /* 0x000000041c0e7825 */ /* 0x040fe200078e020e */
[----:B------:R-:W-:Y:S03]  /*2350*/  @!P3 STG.E.128 desc[UR6][R22.64], R8 ;  /* 0x000000081600b986 */ /* 0x000fe6000c101d06 */
[--C-:B-1----:R-:W-:Y:S01]  /*2360*/  IMAD.WIDE R32, R27, 0x4, R18.reuse ;  /* 0x000000041b207825 */ /* 0x102fe200078e0212 */
[----:B------:R-:W-:Y:S03]  /*2370*/  @!P4 STG.E.128 desc[UR6][R16.64], R4 ;  /* 0x000000041000c986 */ /* 0x000fe6000c101d06 */
[----:B------:R-:W-:Y:S01]  /*2380*/  IMAD.WIDE R18, R28, 0x4, R18 ;  /* 0x000000041c127825 */ /* 0x000fe200078e0212 */
[----:B------:R-:W-:Y:S04]  /*2390*/  @!P3 STG.E.128 desc[UR6][R14.64], R8 ;  /* 0x000000080e00b986 */ /* 0x000fe8000c101d06 */
[----:B------:R0:W-:Y:S04]  /*23a0*/  @!P4 STG.E.128 desc[UR6][R32.64], R4 ;  /* 0x000000042000c986 */ /* 0x0001e8000c101d06 */
[----:B------:R-:W-:Y:S01]  /*23b0*/  @!P3 STG.E.128 desc[UR6][R18.64], R8 ;  /* 0x000000081200b986 */ /* 0x000fe2000c101d06 */
[----:B------:R-:W-:Y:S06]  /*23c0*/  BAR.SYNC.DEFER_BLOCKING 0x0 ;  /* 0x0000000000007b1d */ /* 0x000fec0000010000 */
[----:B------:R-:W1:Y:S02]  /*23d0*/  MUFU.RCP R39, R39 ;  /* 0x0000002700277308 */ /* 0x000e640000001000 */
[----:B0-----:R-:W0:Y:S01]  /*23e0*/  LDC.64 R6, c[0x0][0x230] ;  /* 0x00008c00ff067b82 */ /* 0x001e220000000a00 */
[C---:B-1----:R-:W-:Y:S01]  /*23f0*/  FMUL R21, R39.reuse, R42 ;  /* 0x0000002a27157220 */ /* 0x042fe20000400000 */
[----:B------:R-:W-:Y:S01]  /*2400*/  FMUL R29, R39, R29 ;  /* 0x0000001d271d7220 */ /* 0x000fe20000400000 */
[----:B------:R-:W-:Y:S04]  /*2410*/  STS [R3], R20 ;  /* 0x0000001403007388 */ /* 0x000fe80000000800 */
[----:B------:R-:W-:Y:S04]  /*2420*/  STS [R0+0x80], R21 ;  /* 0x0000801500007388 */ /* 0x000fe80000000800 */
[----:B------:R-:W-:Y:S04]  /*2430*/  STS [R13+0x100], R12 ;  /* 0x0001000c0d007388 */ /* 0x000fe80000000800 */
[----:B------:R-:W-:Y:S04]  /*2440*/  STS [R2+0x180], R25 ;  /* 0x0001801902007388 */ /* 0x000fe80000000800 */
[----:B------:R-:W-:Y:S04]  /*2450*/  STS [R3+0x40], R30 ;  /* 0x0000401e03007388 */ /* 0x000fe80000000800 */
[----:B------:R-:W-:Y:S04]  /*2460*/  STS [R0+0xc0], R29 ;  /* 0x0000c01d00007388 */ /* 0x000fe80000000800 */
[----:B------:R-:W-:Y:S04]  /*2470*/  STS [R13+0x140], R36 ;  /* 0x000140240d007388 */ /* 0x000fe80000000800 */
[----:B------:R-:W-:Y:S01]  /*2480*/  STS [R2+0x1c0], R31 ;  /* 0x0001c01f02007388 */ /* 0x000fe20000000800 */
[----:B------:R-:W-:Y:S06]  /*2490*/  BAR.SYNC.DEFER_BLOCKING 0x0 ;  /* 0x0000000000007b1d */ /* 0x000fec0000010000 */
[----:B------:R-:W1:Y:S01]  /*24a0*/  LDS.128 R8, [R26] ;  /* 0x000000001a087984 */ /* 0x000e620000000c00 */
[----:B0-----:R-:W-:-:S05]  /*24b0*/  IMAD.WIDE R4, R27, 0x4, R6 ;  /* 0x000000041b047825 */ /* 0x001fca00078e0206 */
[----:B-1----:R0:W-:Y:S02]  /*24c0*/  @!P4 STG.E.128 desc[UR6][R4.64], R8 ;  /* 0x000000080400c986 */ /* 0x0021e4000c101d06 */
[----:B0-----:R-:W-:Y:S05]  /*24d0*/  @P3 EXIT ;  /* 0x000000000000394d */ /* 0x001fea0003800000 */
[----:B------:R-:W0:Y:S01]  /*24e0*/  LDS.128 R24, [R24+0x800] ;  /* 0x0008000018187984 */ /* 0x000e220000000c00 */
[----:B------:R-:W-:-:S05]  /*24f0*/  IMAD.WIDE R28, R28, 0x4, R6 ;  /* 0x000000041c1c7825 */ /* 0x000fca00078e0206 */
[----:B0-----:R-:W-:Y:S01]  /*2500*/  STG.E.128 desc[UR6][R28.64], R24 ;  /* 0x000000181c007986 */ /* 0x001fe2000c101d06 */
[----:B------:R-:W-:Y:S05]  /*2510*/  EXIT ;  /* 0x000000000000794d */ /* 0x000fea0003800000 */
.L_x_0:
[----:B------:R-:W-:-:S00]  /*2520*/  BRA `(.L_x_0) ;  /* 0xfffffffc00fc7947 */ /* 0x000fc0000383ffff */
[----:B------:R-:W-:-:S00]  /*2530*/  NOP ;  /* 0x0000000000007918 */ /* 0x000fc00000000000 */
        /* <DEDUP_REMOVED lines=12> */
.L_x_1:


//--------------------- .nv.shared.triton_poi_fused_avg_pool2d_convolution_52 --------------------------
	.section	.nv.shared.triton_poi_fused_avg_pool2d_convolution_52,"aw",@nobits
	.sectionflags	@""
	.align	16
	.zero		1024


//--------------------- .nv.constant0.triton_poi_fused_avg_pool2d_convolution_52 --------------------------
	.section	.nv.constant0.triton_poi_fused_avg_pool2d_convolution_52,"a",@progbits
	.sectionflags	@""
	.align	4
.nv.constant0.triton_poi_fused_avg_pool2d_convolution_52:
	.zero		576
